// auto-generated by cutlass_sweep.gemm — config: {"arch": "sm_90", "cluster_m": 1, "cluster_n": 1, "dtype": "e4m3", "dtype_b": "e4m3", "layout": "nt", "stages": 0, "tile_k": 32, "tile_m": 64, "tile_n": 176}
#include "cutlass/cutlass.h"
#include "cutlass/gemm/collective/collective_builder.hpp"
#include "cutlass/gemm/device/gemm_universal_adapter.h"
#include "cutlass/gemm/kernel/gemm_universal.hpp"
#include "cutlass/epilogue/collective/collective_builder.hpp"

using ElemA = cutlass::float_e4m3_t;
using ElemB = cutlass::float_e4m3_t;
using ElemCD = cutlass::float_e4m3_t;
using Acc  = float;
using TileShape    = cute::Shape<cute::_64, cute::_176, cute::_32>;
using ClusterShape = cute::Shape<cute::_1, cute::_1, cute::_1>;

using CollectiveEpilogue = typename cutlass::epilogue::collective::CollectiveBuilder<
    cutlass::arch::Sm90, cutlass::arch::OpClassTensorOp,
    TileShape, ClusterShape,
    cutlass::epilogue::collective::EpilogueTileAuto,
    Acc, Acc,
    ElemCD, cutlass::layout::RowMajor, 128 / cutlass::sizeof_bits<ElemCD>::value,
    ElemCD, cutlass::layout::RowMajor, 128 / cutlass::sizeof_bits<ElemCD>::value,
    cutlass::epilogue::collective::EpilogueScheduleAuto
  >::CollectiveOp;

using CollectiveMainloop = typename cutlass::gemm::collective::CollectiveBuilder<
    cutlass::arch::Sm90, cutlass::arch::OpClassTensorOp,
    ElemA, cutlass::layout::RowMajor, 128 / cutlass::sizeof_bits<ElemA>::value,
    ElemB, cutlass::layout::ColumnMajor, 128 / cutlass::sizeof_bits<ElemB>::value,
    Acc,
    TileShape, ClusterShape,
    cutlass::gemm::collective::StageCountAutoCarveout<static_cast<int>(sizeof(typename CollectiveEpilogue::SharedStorage))>,
    cutlass::gemm::collective::KernelScheduleAuto
  >::CollectiveOp;

using GemmKernel = cutlass::gemm::kernel::GemmUniversal<
    cute::Shape<int,int,int,int>,
    CollectiveMainloop,
    CollectiveEpilogue
>;
using Gemm = cutlass::gemm::device::GemmUniversalAdapter<GemmKernel>;

// Force the device kernel symbol into the cubin without needing a host main.
auto* _anchor = &cutlass::device_kernel<GemmKernel>;


// ===== COMPILED SASS (sm_90a) =====

	.target	sm_90a

	.elftype	@"ET_EXEC"


//--------------------- .note.nv.tkinfo           --------------------------
	.section	.note.nv.tkinfo,"",@"SHT_NOTE"
	.sectionflags	@"SHF_NOTE_NV_TKINFO"
	.tkinfo
        /*0018*/ 	.word	0x00000002
        /*0030*/ 	.string	""
        /*0030*/ 	.string	"ptxas"
        /*0030*/ 	.string	"Cuda compilation tools, release 13.0, V13.0.88"
        /*0030*/ 	.string	"Build cuda_13.0.r13.0/compiler.36424714_0"
        /*0030*/ 	.string	"-arch sm_90a -m 64 "



//--------------------- .note.nv.cuinfo           --------------------------
	.section	.note.nv.cuinfo,"",@"SHT_NOTE"
	.sectionflags	@"SHF_NOTE_NV_CUINFO"
        /*0018*/ 	.short	0x0002
        /*001a*/ 	.short	0x005a
        /*001c*/ 	.short	0x0082
	.zero		2


//--------------------- .nv.info                  --------------------------
	.section	.nv.info,"",@"SHT_CUDA_INFO"
	.align	4


	//----- nvinfo : EIATTR_REGCOUNT
	.align		4
        /*0000*/ 	.byte	0x04, 0x2f
        /*0002*/ 	.short	(.L_12 - .L_11)
	.align		4
.L_11:
        /*0004*/ 	.word	index@(_ZN7cutlass13device_kernelINS_4gemm6kernel13GemmUniversalIN4cute5tupleIJiiiiEEENS1_10collective13CollectiveMmaINS1_37MainloopSm90TmaGmmaWarpSpecializedFP8ILi30ENS5_IJNS4_1CILi1EEESB_SB_EEENS1_32KernelTmaWarpSpecializedPingpongEEENS5_IJNSA_ILi64EEENSA_ILi176EEENSA_ILi32EEEEEENS_12float_e4m3_tENS5_IJlSB_lEEESJ_SK_NS4_8TiledMMAINS4_8MMA_AtomIJNS4_4SM904GMMA30MMA_64x16x32_F32E4M3E4M3_SS_TNILNSO_7ScaleInE1ELSQ_1EEEEEENS4_6LayoutISC_NS5_IJNSA_ILi0EEESU_SU_EEEEENS5_IJNS4_10UnderscoreESX_SX_EEEEENS4_13SM90_TMA_LOADENS4_14ComposedLayoutINS4_7SwizzleILi1ELi4ELi3EEENS4_18smem_ptr_flag_bitsILi8EEENST_INS5_IJNSA_ILi8EEESH_EEENS5_IJSH_SB_EEEEEEEvNS4_8identityES10_S1A_vS1B_EENS_8epilogue10collective6detail29Sm90TmaWarpSpecializedAdapterINS1E_15DefaultEpilogueISJ_SK_SK_NS1D_6thread17LinearCombinationISJ_Li1EffLNS1I_9ScaleType4KindE0ELNS_15FloatRoundStyleE2ESJ_EENS1_15EpilogueDefaultEEEEEvvEEEEvNT_6ParamsE)
        /*0008*/ 	.word	0x000000a8


	//----- nvinfo : EIATTR_FRAME_SIZE
	.align		4
.L_12:
        /*000c*/ 	.byte	0x04, 0x11
        /*000e*/ 	.short	(.L_14 - .L_13)
	.align		4
.L_13:
        /*0010*/ 	.word	index@(_ZN7cutlass13device_kernelINS_4gemm6kernel13GemmUniversalIN4cute5tupleIJiiiiEEENS1_10collective13CollectiveMmaINS1_37MainloopSm90TmaGmmaWarpSpecializedFP8ILi30ENS5_IJNS4_1CILi1EEESB_SB_EEENS1_32KernelTmaWarpSpecializedPingpongEEENS5_IJNSA_ILi64EEENSA_ILi176EEENSA_ILi32EEEEEENS_12float_e4m3_tENS5_IJlSB_lEEESJ_SK_NS4_8TiledMMAINS4_8MMA_AtomIJNS4_4SM904GMMA30MMA_64x16x32_F32E4M3E4M3_SS_TNILNSO_7ScaleInE1ELSQ_1EEEEEENS4_6LayoutISC_NS5_IJNSA_ILi0EEESU_SU_EEEEENS5_IJNS4_10UnderscoreESX_SX_EEEEENS4_13SM90_TMA_LOADENS4_14ComposedLayoutINS4_7SwizzleILi1ELi4ELi3EEENS4_18smem_ptr_flag_bitsILi8EEENST_INS5_IJNSA_ILi8EEESH_EEENS5_IJSH_SB_EEEEEEEvNS4_8identityES10_S1A_vS1B_EENS_8epilogue10collective6detail29Sm90TmaWarpSpecializedAdapterINS1E_15DefaultEpilogueISJ_SK_SK_NS1D_6thread17LinearCombinationISJ_Li1EffLNS1I_9ScaleType4KindE0ELNS_15FloatRoundStyleE2ESJ_EENS1_15EpilogueDefaultEEEEEvvEEEEvNT_6ParamsE)
        /*0014*/ 	.word	0x00000000


	//----- nvinfo : EIATTR_MIN_STACK_SIZE
	.align		4
.L_14:
        /*0018*/ 	.byte	0x04, 0x12
        /*001a*/ 	.short	(.L_16 - .L_15)
	.align		4
.L_15:
        /*001c*/ 	.word	index@(_ZN7cutlass13device_kernelINS_4gemm6kernel13GemmUniversalIN4cute5tupleIJiiiiEEENS1_10collective13CollectiveMmaINS1_37MainloopSm90TmaGmmaWarpSpecializedFP8ILi30ENS5_IJNS4_1CILi1EEESB_SB_EEENS1_32KernelTmaWarpSpecializedPingpongEEENS5_IJNSA_ILi64EEENSA_ILi176EEENSA_ILi32EEEEEENS_12float_e4m3_tENS5_IJlSB_lEEESJ_SK_NS4_8TiledMMAINS4_8MMA_AtomIJNS4_4SM904GMMA30MMA_64x16x32_F32E4M3E4M3_SS_TNILNSO_7ScaleInE1ELSQ_1EEEEEENS4_6LayoutISC_NS5_IJNSA_ILi0EEESU_SU_EEEEENS5_IJNS4_10UnderscoreESX_SX_EEEEENS4_13SM90_TMA_LOADENS4_14ComposedLayoutINS4_7SwizzleILi1ELi4ELi3EEENS4_18smem_ptr_flag_bitsILi8EEENST_INS5_IJNSA_ILi8EEESH_EEENS5_IJSH_SB_EEEEEEEvNS4_8identityES10_S1A_vS1B_EENS_8epilogue10collective6detail29Sm90TmaWarpSpecializedAdapterINS1E_15DefaultEpilogueISJ_SK_SK_NS1D_6thread17LinearCombinationISJ_Li1EffLNS1I_9ScaleType4KindE0ELNS_15FloatRoundStyleE2ESJ_EENS1_15EpilogueDefaultEEEEEvvEEEEvNT_6ParamsE)
        /*0020*/ 	.word	0x00000000
.L_16:


//--------------------- .nv.compat                --------------------------
	.section	.nv.compat,"",@"SHT_CUDA_COMPAT_INFO"
	.align	4
        /*0000*/ 	.byte	0x02, 0x09, 0x01, 0x00, 0x02, 0x02, 0x04, 0x00, 0x02, 0x05, 0x05, 0x00, 0x03, 0x07, 0x01, 0x01
        /*0010*/ 	.byte	0x02, 0x03, 0x01, 0x00, 0x02, 0x06, 0x01, 0x00, 0x04, 0x0b, 0x08, 0x00, 0x00, 0x00, 0x00, 0x00
        /*0020*/ 	.byte	0x00, 0x00, 0x00, 0x00


//--------------------- .nv.info._ZN7cutlass13device_kernelINS_4gemm6kernel13GemmUniversalIN4cute5tupleIJiiiiEEENS1_10collective13CollectiveMmaINS1_37MainloopSm90TmaGmmaWarpSpecializedFP8ILi30ENS5_IJNS4_1CILi1EEESB_SB_EEENS1_32KernelTmaWarpSpecializedPingpongEEENS5_IJNSA_ILi64EEENSA_ILi176EEENSA_ILi32EEEEEENS_12float_e4m3_tENS5_IJlSB_lEEESJ_SK_NS4_8TiledMMAINS4_8MMA_AtomIJNS4_4SM904GMMA30MMA_64x16x32_F32E4M3E4M3_SS_TNILNSO_7ScaleInE1ELSQ_1EEEEEENS4_6LayoutISC_NS5_IJNSA_ILi0EEESU_SU_EEEEENS5_IJNS4_10UnderscoreESX_SX_EEEEENS4_13SM90_TMA_LOADENS4_14ComposedLayoutINS4_7SwizzleILi1ELi4ELi3EEENS4_18smem_ptr_flag_bitsILi8EEENST_INS5_IJNSA_ILi8EEESH_EEENS5_IJSH_SB_EEEEEEEvNS4_8identityES10_S1A_vS1B_EENS_8epilogue10collective6detail29Sm90TmaWarpSpecializedAdapterINS1E_15DefaultEpilogueISJ_SK_SK_NS1D_6thread17LinearCombinationISJ_Li1EffLNS1I_9ScaleType4KindE0ELNS_15FloatRoundStyleE2ESJ_EENS1_15EpilogueDefaultEEEEEvvEEEEvNT_6ParamsE --------------------------
	.section	.nv.info._ZN7cutlass13device_kernelINS_4gemm6kernel13GemmUniversalIN4cute5tupleIJiiiiEEENS1_10collective13CollectiveMmaINS1_37MainloopSm90TmaGmmaWarpSpecializedFP8ILi30ENS5_IJNS4_1CILi1EEESB_SB_EEENS1_32KernelTmaWarpSpecializedPingpongEEENS5_IJNSA_ILi64EEENSA_ILi176EEENSA_ILi32EEEEEENS_12float_e4m3_tENS5_IJlSB_lEEESJ_SK_NS4_8TiledMMAINS4_8MMA_AtomIJNS4_4SM904GMMA30MMA_64x16x32_F32E4M3E4M3_SS_TNILNSO_7ScaleInE1ELSQ_1EEEEEENS4_6LayoutISC_NS5_IJNSA_ILi0EEESU_SU_EEEEENS5_IJNS4_10UnderscoreESX_SX_EEEEENS4_13SM90_TMA_LOADENS4_14ComposedLayoutINS4_7SwizzleILi1ELi4ELi3EEENS4_18smem_ptr_flag_bitsILi8EEENST_INS5_IJNSA_ILi8EEESH_EEENS5_IJSH_SB_EEEEEEEvNS4_8identityES10_S1A_vS1B_EENS_8epilogue10collective6detail29Sm90TmaWarpSpecializedAdapterINS1E_15DefaultEpilogueISJ_SK_SK_NS1D_6thread17LinearCombinationISJ_Li1EffLNS1I_9ScaleType4KindE0ELNS_15FloatRoundStyleE2ESJ_EENS1_15EpilogueDefaultEEEEEvvEEEEvNT_6ParamsE,"",@"SHT_CUDA_INFO"
	.sectionflags	@""
	.align	4


	//----- nvinfo : EIATTR_CUDA_API_VERSION
	.align		4
        /*0000*/ 	.byte	0x04, 0x37
        /*0002*/ 	.short	(.L_18 - .L_17)
.L_17:
        /*0004*/ 	.word	0x00000082


	//----- nvinfo : EIATTR_KPARAM_INFO
	.align		4
.L_18:
        /*0008*/ 	.byte	0x04, 0x17
        /*000a*/ 	.short	(.L_20 - .L_19)
.L_19:
        /*000c*/ 	.word	0x00000000
        /*0010*/ 	.short	0x0000
        /*0012*/ 	.short	0x0070
        /*0014*/ 	.byte	0x00, 0xf0, 0x01, 0x10


	//----- nvinfo : EIATTR_SPARSE_MMA_MASK
	.align		4
.L_20:
        /*0018*/ 	.byte	0x03, 0x50
        /*001a*/ 	.short	0x0000


	//----- nvinfo : EIATTR_MAXREG_COUNT
	.align		4
        /*001c*/ 	.byte	0x03, 0x1b
        /*001e*/ 	.short	0x00a8


	//----- nvinfo : EIATTR_NUM_BARRIERS
	.align		4
        /*0020*/ 	.byte	0x02, 0x4c
        /*0022*/ 	.byte	0x01
	.zero		1


	//----- nvinfo : EIATTR_MERCURY_ISA_VERSION
	.align		4
        /*0024*/ 	.byte	0x03, 0x5f
        /*0026*/ 	.short	0x0101


	//----- nvinfo : EIATTR_INT_WARP_WIDE_INSTR_OFFSETS
	.align		4
        /*0028*/ 	.byte	0x04, 0x31
        /*002a*/ 	.short	(.L_22 - .L_21)


	//   ....[0]....
.L_21:
        /*002c*/ 	.word	0x00000740


	//   ....[1]....
        /*0030*/ 	.word	0x00000760


	//   ....[2]....
        /*0034*/ 	.word	0x000007e0


	//   ....[3]....
        /*0038*/ 	.word	0x000007f0


	//   ....[4]....
        /*003c*/ 	.word	0x00000800


	//   ....[5]....
        /*0040*/ 	.word	0x00000820


	//   ....[6]....
        /*0044*/ 	.word	0x000008b0


	//   ....[7]....
        /*0048*/ 	.word	0x000008d0


	//----- nvinfo : EIATTR_COOP_GROUP_MASK_REGIDS
	.align		4
.L_22:
        /*004c*/ 	.byte	0x04, 0x29
        /*004e*/ 	.short	(.L_24 - .L_23)


	//   ....[0]....
.L_23:
        /*0050*/ 	.word	0xffffffff


	//   ....[1]....
        /*0054*/ 	.word	0xffffffff


	//   ....[2]....
        /*0058*/ 	.word	0xffffffff


	//   ....[3]....
        /*005c*/ 	.word	0xffffffff


	//   ....[4]....
        /*0060*/ 	.word	0xffffffff


	//   ....[5]....
        /*0064*/ 	.word	0xffffffff


	//----- nvinfo : EIATTR_COOP_GROUP_INSTR_OFFSETS
	.align		4
.L_24:
        /*0068*/ 	.byte	0x04, 0x28
        /*006a*/ 	.short	(.L_26 - .L_25)


	//   ....[0]....
.L_25:
        /*006c*/ 	.word	0x00000060


	//   ....[1]....
        /*0070*/ 	.word	0x00000070


	//   ....[2]....
        /*0074*/ 	.word	0x00000130


	//   ....[3]....
        /*0078*/ 	.word	0x00000630


	//   ....[4]....
        /*007c*/ 	.word	0x00000670


	//   ....[5]....
        /*0080*/ 	.word	0x000006b0


	//----- nvinfo : EIATTR_REG_RECONFIG
	.align		4
.L_26:
        /*0084*/ 	.byte	0x01, 0x54
	.zero		2


	//----- nvinfo : EIATTR_MBARRIER_INSTR_OFFSETS
	.align		4
        /*0088*/ 	.byte	0x04, 0x39
        /*008a*/ 	.short	(.L_28 - .L_27)


	//   ....[0]....
.L_27:
        /*008c*/ 	.word	0x00000250
        /*0090*/ 	.word	0x000000ff
        /*0094*/ 	.word	0x00000000
        /*0098*/ 	.short	0x0100
        /*009a*/ 	.byte	0x08
	.zero		1


	//   ....[1]....
        /*009c*/ 	.word	0x00000260
        /*00a0*/ 	.word	0x000000ff
        /*00a4*/ 	.word	0x000000f0
        /*00a8*/ 	.short	0x0100
        /*00aa*/ 	.byte	0x08
	.zero		1


	//   ....[2]....
        /*00ac*/ 	.word	0x00000270
        /*00b0*/ 	.word	0x000000ff
        /*00b4*/ 	.word	0x00000008
        /*00b8*/ 	.short	0x0100
        /*00ba*/ 	.byte	0x08
	.zero		1


	//   ....[3]....
        /*00bc*/ 	.word	0x00000280
        /*00c0*/ 	.word	0x000000ff
        /*00c4*/ 	.word	0x000000f8
        /*00c8*/ 	.short	0x0100
        /*00ca*/ 	.byte	0x08
	.zero		1


	//   ....[4]....
        /*00cc*/ 	.word	0x00000290
        /*00d0*/ 	.word	0x000000ff
        /*00d4*/ 	.word	0x00000010
        /*00d8*/ 	.short	0x0100
        /*00da*/ 	.byte	0x08
	.zero		1


	//   ....[5]....
        /*00dc*/ 	.word	0x000002a0
        /*00e0*/ 	.word	0x000000ff
        /*00e4*/ 	.word	0x00000100
        /*00e8*/ 	.short	0x0100
        /*00ea*/ 	.byte	0x08
	.zero		1


	//   ....[6]....
        /*00ec*/ 	.word	0x000002b0
        /*00f0*/ 	.word	0x000000ff
        /*00f4*/ 	.word	0x00000018
        /*00f8*/ 	.short	0x0100
        /*00fa*/ 	.byte	0x08
	.zero		1


	//   ....[7]....
        /*00fc*/ 	.word	0x000002c0
        /*0100*/ 	.word	0x000000ff
        /*0104*/ 	.word	0x00000108
        /*0108*/ 	.short	0x0100
        /*010a*/ 	.byte	0x08
	.zero		1


	//   ....[8]....
        /*010c*/ 	.word	0x000002d0
        /*0110*/ 	.word	0x000000ff
        /*0114*/ 	.word	0x00000020
        /*0118*/ 	.short	0x0100
        /*011a*/ 	.byte	0x08
	.zero		1


	//   ....[9]....
        /*011c*/ 	.word	0x000002e0
        /*0120*/ 	.word	0x000000ff
        /*0124*/ 	.word	0x00000110
        /*0128*/ 	.short	0x0100
        /*012a*/ 	.byte	0x08
	.zero		1


	//   ....[10]....
        /*012c*/ 	.word	0x000002f0
        /*0130*/ 	.word	0x000000ff
        /*0134*/ 	.word	0x00000028
        /*0138*/ 	.short	0x0100
        /*013a*/ 	.byte	0x08
	.zero		1


	//   ....[11]....
        /*013c*/ 	.word	0x00000300
        /*0140*/ 	.word	0x000000ff
        /*0144*/ 	.word	0x00000118
        /*0148*/ 	.short	0x0100
        /*014a*/ 	.byte	0x08
	.zero		1


	//   ....[12]....
        /*014c*/ 	.word	0x00000310
        /*0150*/ 	.word	0x000000ff
        /*0154*/ 	.word	0x00000030
        /*0158*/ 	.short	0x0100
        /*015a*/ 	.byte	0x08
	.zero		1


	//   ....[13]....
        /*015c*/ 	.word	0x00000320
        /*0160*/ 	.word	0x000000ff
        /*0164*/ 	.word	0x00000120
        /*0168*/ 	.short	0x0100
        /*016a*/ 	.byte	0x08
	.zero		1


	//   ....[14]....
        /*016c*/ 	.word	0x00000330
        /*0170*/ 	.word	0x000000ff
        /*0174*/ 	.word	0x00000038
        /*0178*/ 	.short	0x0100
        /*017a*/ 	.byte	0x08
	.zero		1


	//   ....[15]....
        /*017c*/ 	.word	0x00000340
        /*0180*/ 	.word	0x000000ff
        /*0184*/ 	.word	0x00000128
        /*0188*/ 	.short	0x0100
        /*018a*/ 	.byte	0x08
	.zero		1


	//   ....[16]....
        /*018c*/ 	.word	0x00000350
        /*0190*/ 	.word	0x000000ff
        /*0194*/ 	.word	0x00000040
        /*0198*/ 	.short	0x0100
        /*019a*/ 	.byte	0x08
	.zero		1


	//   ....[17]....
        /*019c*/ 	.word	0x00000360
        /*01a0*/ 	.word	0x000000ff
        /*01a4*/ 	.word	0x00000130
        /*01a8*/ 	.short	0x0100
        /*01aa*/ 	.byte	0x08
	.zero		1


	//   ....[18]....
        /*01ac*/ 	.word	0x00000370
        /*01b0*/ 	.word	0x000000ff
        /*01b4*/ 	.word	0x00000048
        /*01b8*/ 	.short	0x0100
        /*01ba*/ 	.byte	0x08
	.zero		1


	//   ....[19]....
        /*01bc*/ 	.word	0x00000380
        /*01c0*/ 	.word	0x000000ff
        /*01c4*/ 	.word	0x00000138
        /*01c8*/ 	.short	0x0100
        /*01ca*/ 	.byte	0x08
	.zero		1


	//   ....[20]....
        /*01cc*/ 	.word	0x00000390
        /*01d0*/ 	.word	0x000000ff
        /*01d4*/ 	.word	0x00000050
        /*01d8*/ 	.short	0x0100
        /*01da*/ 	.byte	0x08
	.zero		1


	//   ....[21]....
        /*01dc*/ 	.word	0x000003a0
        /*01e0*/ 	.word	0x000000ff
        /*01e4*/ 	.word	0x00000140
        /*01e8*/ 	.short	0x0100
        /*01ea*/ 	.byte	0x08
	.zero		1


	//   ....[22]....
        /*01ec*/ 	.word	0x000003b0
        /*01f0*/ 	.word	0x000000ff
        /*01f4*/ 	.word	0x00000058
        /*01f8*/ 	.short	0x0100
        /*01fa*/ 	.byte	0x08
	.zero		1


	//   ....[23]....
        /*01fc*/ 	.word	0x000003c0
        /*0200*/ 	.word	0x000000ff
        /*0204*/ 	.word	0x00000148
        /*0208*/ 	.short	0x0100
        /*020a*/ 	.byte	0x08
	.zero		1


	//   ....[24]....
        /*020c*/ 	.word	0x000003d0
        /*0210*/ 	.word	0x000000ff
        /*0214*/ 	.word	0x00000060
        /*0218*/ 	.short	0x0100
        /*021a*/ 	.byte	0x08
	.zero		1


	//   ....[25]....
        /*021c*/ 	.word	0x000003e0
        /*0220*/ 	.word	0x000000ff
        /*0224*/ 	.word	0x00000150
        /*0228*/ 	.short	0x0100
        /*022a*/ 	.byte	0x08
	.zero		1


	//   ....[26]....
        /*022c*/ 	.word	0x000003f0
        /*0230*/ 	.word	0x000000ff
        /*0234*/ 	.word	0x00000068
        /*0238*/ 	.short	0x0100
        /*023a*/ 	.byte	0x08
	.zero		1


	//   ....[27]....
        /*023c*/ 	.word	0x00000400
        /*0240*/ 	.word	0x000000ff
        /*0244*/ 	.word	0x00000158
        /*0248*/ 	.short	0x0100
        /*024a*/ 	.byte	0x08
	.zero		1


	//   ....[28]....
        /*024c*/ 	.word	0x00000410
        /*0250*/ 	.word	0x000000ff
        /*0254*/ 	.word	0x00000070
        /*0258*/ 	.short	0x0100
        /*025a*/ 	.byte	0x08
	.zero		1


	//   ....[29]....
        /*025c*/ 	.word	0x00000420
        /*0260*/ 	.word	0x000000ff
        /*0264*/ 	.word	0x00000160
        /*0268*/ 	.short	0x0100
        /*026a*/ 	.byte	0x08
	.zero		1


	//   ....[30]....
        /*026c*/ 	.word	0x00000430
        /*0270*/ 	.word	0x000000ff
        /*0274*/ 	.word	0x00000078
        /*0278*/ 	.short	0x0100
        /*027a*/ 	.byte	0x08
	.zero		1


	//   ....[31]....
        /*027c*/ 	.word	0x00000440
        /*0280*/ 	.word	0x000000ff
        /*0284*/ 	.word	0x00000168
        /*0288*/ 	.short	0x0100
        /*028a*/ 	.byte	0x08
	.zero		1


	//   ....[32]....
        /*028c*/ 	.word	0x00000450
        /*0290*/ 	.word	0x000000ff
        /*0294*/ 	.word	0x00000080
        /*0298*/ 	.short	0x0100
        /*029a*/ 	.byte	0x08
	.zero		1


	//   ....[33]....
        /*029c*/ 	.word	0x00000460
        /*02a0*/ 	.word	0x000000ff
        /*02a4*/ 	.word	0x00000170
        /*02a8*/ 	.short	0x0100
        /*02aa*/ 	.byte	0x08
	.zero		1


	//   ....[34]....
        /*02ac*/ 	.word	0x00000470
        /*02b0*/ 	.word	0x000000ff
        /*02b4*/ 	.word	0x00000088
        /*02b8*/ 	.short	0x0100
        /*02ba*/ 	.byte	0x08
	.zero		1


	//   ....[35]....
        /*02bc*/ 	.word	0x00000480
        /*02c0*/ 	.word	0x000000ff
        /*02c4*/ 	.word	0x00000178
        /*02c8*/ 	.short	0x0100
        /*02ca*/ 	.byte	0x08
	.zero		1


	//   ....[36]....
        /*02cc*/ 	.word	0x00000490
        /*02d0*/ 	.word	0x000000ff
        /*02d4*/ 	.word	0x00000090
        /*02d8*/ 	.short	0x0100
        /*02da*/ 	.byte	0x08
	.zero		1


	//   ....[37]....
        /*02dc*/ 	.word	0x000004a0
        /*02e0*/ 	.word	0x000000ff
        /*02e4*/ 	.word	0x00000180
        /*02e8*/ 	.short	0x0100
        /*02ea*/ 	.byte	0x08
	.zero		1


	//   ....[38]....
        /*02ec*/ 	.word	0x000004b0
        /*02f0*/ 	.word	0x000000ff
        /*02f4*/ 	.word	0x00000098
        /*02f8*/ 	.short	0x0100
        /*02fa*/ 	.byte	0x08
	.zero		1


	//   ....[39]....
        /*02fc*/ 	.word	0x000004c0
        /*0300*/ 	.word	0x000000ff
        /*0304*/ 	.word	0x00000188
        /*0308*/ 	.short	0x0100
        /*030a*/ 	.byte	0x08
	.zero		1


	//   ....[40]....
        /*030c*/ 	.word	0x000004d0
        /*0310*/ 	.word	0x000000ff
        /*0314*/ 	.word	0x000000a0
        /*0318*/ 	.short	0x0100
        /*031a*/ 	.byte	0x08
	.zero		1


	//   ....[41]....
        /*031c*/ 	.word	0x000004e0
        /*0320*/ 	.word	0x000000ff
        /*0324*/ 	.word	0x00000190
        /*0328*/ 	.short	0x0100
        /*032a*/ 	.byte	0x08
	.zero		1


	//   ....[42]....
        /*032c*/ 	.word	0x000004f0
        /*0330*/ 	.word	0x000000ff
        /*0334*/ 	.word	0x000000a8
        /*0338*/ 	.short	0x0100
        /*033a*/ 	.byte	0x08
	.zero		1


	//   ....[43]....
        /*033c*/ 	.word	0x00000500
        /*0340*/ 	.word	0x000000ff
        /*0344*/ 	.word	0x00000198
        /*0348*/ 	.short	0x0100
        /*034a*/ 	.byte	0x08
	.zero		1


	//   ....[44]....
        /*034c*/ 	.word	0x00000510
        /*0350*/ 	.word	0x000000ff
        /*0354*/ 	.word	0x000000b0
        /*0358*/ 	.short	0x0100
        /*035a*/ 	.byte	0x08
	.zero		1


	//   ....[45]....
        /*035c*/ 	.word	0x00000520
        /*0360*/ 	.word	0x000000ff
        /*0364*/ 	.word	0x000001a0
        /*0368*/ 	.short	0x0100
        /*036a*/ 	.byte	0x08
	.zero		1


	//   ....[46]....
        /*036c*/ 	.word	0x00000530
        /*0370*/ 	.word	0x000000ff
        /*0374*/ 	.word	0x000000b8
        /*0378*/ 	.short	0x0100
        /*037a*/ 	.byte	0x08
	.zero		1


	//   ....[47]....
        /*037c*/ 	.word	0x00000540
        /*0380*/ 	.word	0x000000ff
        /*0384*/ 	.word	0x000001a8
        /*0388*/ 	.short	0x0100
        /*038a*/ 	.byte	0x08
	.zero		1


	//   ....[48]....
        /*038c*/ 	.word	0x00000550
        /*0390*/ 	.word	0x000000ff
        /*0394*/ 	.word	0x000000c0
        /*0398*/ 	.short	0x0100
        /*039a*/ 	.byte	0x08
	.zero		1


	//   ....[49]....
        /*039c*/ 	.word	0x00000560
        /*03a0*/ 	.word	0x000000ff
        /*03a4*/ 	.word	0x000001b0
        /*03a8*/ 	.short	0x0100
        /*03aa*/ 	.byte	0x08
	.zero		1


	//   ....[50]....
        /*03ac*/ 	.word	0x00000570
        /*03b0*/ 	.word	0x000000ff
        /*03b4*/ 	.word	0x000000c8
        /*03b8*/ 	.short	0x0100
        /*03ba*/ 	.byte	0x08
	.zero		1


	//   ....[51]....
        /*03bc*/ 	.word	0x00000580
        /*03c0*/ 	.word	0x000000ff
        /*03c4*/ 	.word	0x000001b8
        /*03c8*/ 	.short	0x0100
        /*03ca*/ 	.byte	0x08
	.zero		1


	//   ....[52]....
        /*03cc*/ 	.word	0x00000590
        /*03d0*/ 	.word	0x000000ff
        /*03d4*/ 	.word	0x000000d0
        /*03d8*/ 	.short	0x0100
        /*03da*/ 	.byte	0x08
	.zero		1


	//   ....[53]....
        /*03dc*/ 	.word	0x000005a0
        /*03e0*/ 	.word	0x000000ff
        /*03e4*/ 	.word	0x000001c0
        /*03e8*/ 	.short	0x0100
        /*03ea*/ 	.byte	0x08
	.zero		1


	//   ....[54]....
        /*03ec*/ 	.word	0x000005b0
        /*03f0*/ 	.word	0x000000ff
        /*03f4*/ 	.word	0x000000d8
        /*03f8*/ 	.short	0x0100
        /*03fa*/ 	.byte	0x08
	.zero		1


	//   ....[55]....
        /*03fc*/ 	.word	0x000005c0
        /*0400*/ 	.word	0x000000ff
        /*0404*/ 	.word	0x000001c8
        /*0408*/ 	.short	0x0100
        /*040a*/ 	.byte	0x08
	.zero		1


	//   ....[56]....
        /*040c*/ 	.word	0x000005d0
        /*0410*/ 	.word	0x000000ff
        /*0414*/ 	.word	0x000000e0
        /*0418*/ 	.short	0x0100
        /*041a*/ 	.byte	0x08
	.zero		1


	//   ....[57]....
        /*041c*/ 	.word	0x000005e0
        /*0420*/ 	.word	0x000000ff
        /*0424*/ 	.word	0x000001d0
        /*0428*/ 	.short	0x0100
        /*042a*/ 	.byte	0x08
	.zero		1


	//   ....[58]....
        /*042c*/ 	.word	0x000005f0
        /*0430*/ 	.word	0x000000ff
        /*0434*/ 	.word	0x000000e8
        /*0438*/ 	.short	0x0100
        /*043a*/ 	.byte	0x08
	.zero		1


	//   ....[59]....
        /*043c*/ 	.word	0x00000600
        /*0440*/ 	.word	0x000000ff
        /*0444*/ 	.word	0x000001d8
        /*0448*/ 	.short	0x0100
        /*044a*/ 	.byte	0x08
	.zero		1


	//   ....[60]....
        /*044c*/ 	.word	0x00000910
        /*0450*/ 	.word	0x000000ff
        /*0454*/ 	.word	0x00000210
        /*0458*/ 	.short	0x0100
        /*045a*/ 	.byte	0x08
	.zero		1


	//   ....[61]....
        /*045c*/ 	.word	0x00000980
        /*0460*/ 	.word	0x000000ff
        /*0464*/ 	.word	0x00000218
        /*0468*/ 	.short	0x0100
        /*046a*/ 	.byte	0x08
	.zero		1


	//   ....[62]....
        /*046c*/ 	.word	0x000009a0
        /*0470*/ 	.word	0x000000ff
        /*0474*/ 	.word	0x000001f0
        /*0478*/ 	.short	0x0100
        /*047a*/ 	.byte	0x09
	.zero		1


	//   ....[63]....
        /*047c*/ 	.word	0x000009b0
        /*0480*/ 	.word	0x000000ff
        /*0484*/ 	.word	0x000001f8
        /*0488*/ 	.short	0x0100
        /*048a*/ 	.byte	0x09
	.zero		1


	//   ....[64]....
        /*048c*/ 	.word	0x000009c0
        /*0490*/ 	.word	0x000000ff
        /*0494*/ 	.word	0x00000200
        /*0498*/ 	.short	0x0100
        /*049a*/ 	.byte	0x09
	.zero		1


	//   ....[65]....
        /*049c*/ 	.word	0x000009d0
        /*04a0*/ 	.word	0x000000ff
        /*04a4*/ 	.word	0x00000208
        /*04a8*/ 	.short	0x0100
        /*04aa*/ 	.byte	0x09
	.zero		1


	//   ....[66]....
        /*04ac*/ 	.word	0x00001790
        /*04b0*/ 	.word	0x000000ff
        /*04b4*/ 	.word	0xfffffff8
        /*04b8*/ 	.short	0x010a
        /*04ba*/ 	.byte	0x09
	.zero		1


	//   ....[67]....
        /*04bc*/ 	.word	0x00001df0
        /*04c0*/ 	.word	0x000000ff
        /*04c4*/ 	.word	0x00000000
        /*04c8*/ 	.short	0x010a
        /*04ca*/ 	.byte	0x0b
	.zero		1


	//   ....[68]....
        /*04cc*/ 	.word	0x00001e50
        /*04d0*/ 	.word	0x000000ff
        /*04d4*/ 	.word	0x00000000
        /*04d8*/ 	.short	0x010a
        /*04da*/ 	.byte	0x0b
	.zero		1


	//   ....[69]....
        /*04dc*/ 	.word	0x00002bc0
        /*04e0*/ 	.word	0x000000ff
        /*04e4*/ 	.word	0x00000000
        /*04e8*/ 	.short	0x010a
        /*04ea*/ 	.byte	0x16
	.zero		1


	//   ....[70]....
        /*04ec*/ 	.word	0x00002c00
        /*04f0*/ 	.word	0x000000ff
        /*04f4*/ 	.word	0x00000000
        /*04f8*/ 	.short	0x010a
        /*04fa*/ 	.byte	0x16
	.zero		1


	//   ....[71]....
        /*04fc*/ 	.word	0x00003620
        /*0500*/ 	.word	0x000000ff
        /*0504*/ 	.word	0x00000000
        /*0508*/ 	.short	0x0101
        /*050a*/ 	.byte	0x15
	.zero		1


	//   ....[72]....
        /*050c*/ 	.word	0x00003d10
        /*0510*/ 	.word	0x00000011
        /*0514*/ 	.word	0x00000000
        /*0518*/ 	.short	0x0101
        /*051a*/ 	.byte	0x0f
	.zero		1


	//   ....[73]....
        /*051c*/ 	.word	0x00003df0
        /*0520*/ 	.word	0x000000ff
        /*0524*/ 	.word	0x00000000
        /*0528*/ 	.short	0x0101
        /*052a*/ 	.byte	0x06
	.zero		1


	//   ....[74]....
        /*052c*/ 	.word	0x00003ea0
        /*0530*/ 	.word	0x000000ff
        /*0534*/ 	.word	0x00000008
        /*0538*/ 	.short	0x010a
        /*053a*/ 	.byte	0x09
	.zero		1


	//   ....[75]....
        /*053c*/ 	.word	0x0000a600
        /*0540*/ 	.word	0x00000004
        /*0544*/ 	.word	0x00000000
        /*0548*/ 	.short	0x0101
        /*054a*/ 	.byte	0x0f
	.zero		1


	//   ....[76]....
        /*054c*/ 	.word	0x0000aee0
        /*0550*/ 	.word	0x00000013
        /*0554*/ 	.word	0x000000f0
        /*0558*/ 	.short	0x010a
        /*055a*/ 	.byte	0x3f
	.zero		1


	//   ....[77]....
        /*055c*/ 	.word	0x0000b250
        /*0560*/ 	.word	0x0000000a
        /*0564*/ 	.word	0x00000218
        /*0568*/ 	.short	0x0101
        /*056a*/ 	.byte	0x3f
	.zero		1


	//   ....[78]....
        /*056c*/ 	.word	0x0000b9b0
        /*0570*/ 	.word	0x00000005
        /*0574*/ 	.word	0x00000000
        /*0578*/ 	.short	0x010a
        /*057a*/ 	.byte	0x3f
	.zero		1


	//   ....[79]....
        /*057c*/ 	.word	0x0000ba30
        /*0580*/ 	.word	0x00000007
        /*0584*/ 	.word	0x00000000
        /*0588*/ 	.short	0x010a
        /*058a*/ 	.byte	0x3f
	.zero		1


	//   ....[80]....
        /*058c*/ 	.word	0x0000bac0
        /*0590*/ 	.word	0x00000006
        /*0594*/ 	.word	0x00000000
        /*0598*/ 	.short	0x010a
        /*059a*/ 	.byte	0x3f
	.zero		1


	//   ....[81]....
        /*059c*/ 	.word	0x0000bb50
        /*05a0*/ 	.word	0x00000009
        /*05a4*/ 	.word	0x00000000
        /*05a8*/ 	.short	0x010a
        /*05aa*/ 	.byte	0x3f
	.zero		1


	//   ....[82]....
        /*05ac*/ 	.word	0x0000bbe0
        /*05b0*/ 	.word	0x00000006
        /*05b4*/ 	.word	0x00000000
        /*05b8*/ 	.short	0x010a
        /*05ba*/ 	.byte	0x3f
	.zero		1


	//   ....[83]....
        /*05bc*/ 	.word	0x0000bc70
        /*05c0*/ 	.word	0x00000009
        /*05c4*/ 	.word	0x00000000
        /*05c8*/ 	.short	0x010a
        /*05ca*/ 	.byte	0x3f
	.zero		1


	//   ....[84]....
        /*05cc*/ 	.word	0x0000bd00
        /*05d0*/ 	.word	0x00000006
        /*05d4*/ 	.word	0x00000000
        /*05d8*/ 	.short	0x010a
        /*05da*/ 	.byte	0x3f
	.zero		1


	//   ....[85]....
        /*05dc*/ 	.word	0x0000bd90
        /*05e0*/ 	.word	0x00000009
        /*05e4*/ 	.word	0x00000000
        /*05e8*/ 	.short	0x010a
        /*05ea*/ 	.byte	0x3f
	.zero		1


	//   ....[86]....
        /*05ec*/ 	.word	0x0000be20
        /*05f0*/ 	.word	0x00000006
        /*05f4*/ 	.word	0x00000000
        /*05f8*/ 	.short	0x010a
        /*05fa*/ 	.byte	0x3f
	.zero		1


	//   ....[87]....
        /*05fc*/ 	.word	0x0000beb0
        /*0600*/ 	.word	0x00000009
        /*0604*/ 	.word	0x00000000
        /*0608*/ 	.short	0x010a
        /*060a*/ 	.byte	0x3f
	.zero		1


	//   ....[88]....
        /*060c*/ 	.word	0x0000bf40
        /*0610*/ 	.word	0x00000006
        /*0614*/ 	.word	0x00000000
        /*0618*/ 	.short	0x010a
        /*061a*/ 	.byte	0x3f
	.zero		1


	//   ....[89]....
        /*061c*/ 	.word	0x0000bfd0
        /*0620*/ 	.word	0x00000009
        /*0624*/ 	.word	0x00000000
        /*0628*/ 	.short	0x010a
        /*062a*/ 	.byte	0x3f
	.zero		1


	//   ....[90]....
        /*062c*/ 	.word	0x0000c060
        /*0630*/ 	.word	0x00000006
        /*0634*/ 	.word	0x00000000
        /*0638*/ 	.short	0x010a
        /*063a*/ 	.byte	0x3f
	.zero		1


	//   ....[91]....
        /*063c*/ 	.word	0x0000c0f0
        /*0640*/ 	.word	0x00000009
        /*0644*/ 	.word	0x00000000
        /*0648*/ 	.short	0x010a
        /*064a*/ 	.byte	0x3f
	.zero		1


	//   ....[92]....
        /*064c*/ 	.word	0x0000c180
        /*0650*/ 	.word	0x00000006
        /*0654*/ 	.word	0x00000000
        /*0658*/ 	.short	0x010a
        /*065a*/ 	.byte	0x3f
	.zero		1


	//   ....[93]....
        /*065c*/ 	.word	0x0000c210
        /*0660*/ 	.word	0x00000009
        /*0664*/ 	.word	0x00000000
        /*0668*/ 	.short	0x010a
        /*066a*/ 	.byte	0x3f
	.zero		1


	//   ....[94]....
        /*066c*/ 	.word	0x0000c2a0
        /*0670*/ 	.word	0x00000006
        /*0674*/ 	.word	0x00000000
        /*0678*/ 	.short	0x010a
        /*067a*/ 	.byte	0x3f
	.zero		1


	//   ....[95]....
        /*067c*/ 	.word	0x0000c330
        /*0680*/ 	.word	0x00000009
        /*0684*/ 	.word	0x00000000
        /*0688*/ 	.short	0x010a
        /*068a*/ 	.byte	0x3f
	.zero		1


	//   ....[96]....
        /*068c*/ 	.word	0x0000c3c0
        /*0690*/ 	.word	0x00000006
        /*0694*/ 	.word	0x00000000
        /*0698*/ 	.short	0x010a
        /*069a*/ 	.byte	0x3f
	.zero		1


	//   ....[97]....
        /*069c*/ 	.word	0x0000c450
        /*06a0*/ 	.word	0x00000009
        /*06a4*/ 	.word	0x00000000
        /*06a8*/ 	.short	0x010a
        /*06aa*/ 	.byte	0x3f
	.zero		1


	//   ....[98]....
        /*06ac*/ 	.word	0x0000c4e0
        /*06b0*/ 	.word	0x00000006
        /*06b4*/ 	.word	0x00000000
        /*06b8*/ 	.short	0x010a
        /*06ba*/ 	.byte	0x3f
	.zero		1


	//   ....[99]....
        /*06bc*/ 	.word	0x0000c570
        /*06c0*/ 	.word	0x00000009
        /*06c4*/ 	.word	0x00000000
        /*06c8*/ 	.short	0x010a
        /*06ca*/ 	.byte	0x3f
	.zero		1


	//   ....[100]....
        /*06cc*/ 	.word	0x0000c600
        /*06d0*/ 	.word	0x00000006
        /*06d4*/ 	.word	0x00000000
        /*06d8*/ 	.short	0x010a
        /*06da*/ 	.byte	0x3f
	.zero		1


	//   ....[101]....
        /*06dc*/ 	.word	0x0000c690
        /*06e0*/ 	.word	0x00000009
        /*06e4*/ 	.word	0x00000000
        /*06e8*/ 	.short	0x010a
        /*06ea*/ 	.byte	0x3f
	.zero		1


	//   ....[102]....
        /*06ec*/ 	.word	0x0000c720
        /*06f0*/ 	.word	0x00000006
        /*06f4*/ 	.word	0x00000000
        /*06f8*/ 	.short	0x010a
        /*06fa*/ 	.byte	0x3f
	.zero		1


	//   ....[103]....
        /*06fc*/ 	.word	0x0000c7b0
        /*0700*/ 	.word	0x00000009
        /*0704*/ 	.word	0x00000000
        /*0708*/ 	.short	0x010a
        /*070a*/ 	.byte	0x3f
	.zero		1


	//   ....[104]....
        /*070c*/ 	.word	0x0000c840
        /*0710*/ 	.word	0x00000006
        /*0714*/ 	.word	0x00000000
        /*0718*/ 	.short	0x010a
        /*071a*/ 	.byte	0x3f
	.zero		1


	//   ....[105]....
        /*071c*/ 	.word	0x0000c8d0
        /*0720*/ 	.word	0x00000009
        /*0724*/ 	.word	0x00000000
        /*0728*/ 	.short	0x010a
        /*072a*/ 	.byte	0x3f
	.zero		1


	//   ....[106]....
        /*072c*/ 	.word	0x0000c960
        /*0730*/ 	.word	0x00000006
        /*0734*/ 	.word	0x00000000
        /*0738*/ 	.short	0x010a
        /*073a*/ 	.byte	0x3f
	.zero		1


	//   ....[107]....
        /*073c*/ 	.word	0x0000c9f0
        /*0740*/ 	.word	0x00000003
        /*0744*/ 	.word	0x00000000
        /*0748*/ 	.short	0x010a
        /*074a*/ 	.byte	0x3f
	.zero		1


	//   ....[108]....
        /*074c*/ 	.word	0x0000ca60
        /*0750*/ 	.word	0x00000011
        /*0754*/ 	.word	0xfffffff8
        /*0758*/ 	.short	0x010a
        /*075a*/ 	.byte	0x3f
	.zero		1


	//   ....[109]....
        /*075c*/ 	.word	0x0000cac0
        /*0760*/ 	.word	0x00000011
        /*0764*/ 	.word	0x00000000
        /*0768*/ 	.short	0x010a
        /*076a*/ 	.byte	0x3f
	.zero		1


	//   ....[110]....
        /*076c*/ 	.word	0x0000cb20
        /*0770*/ 	.word	0x00000012
        /*0774*/ 	.word	0x00000000
        /*0778*/ 	.short	0x010a
        /*077a*/ 	.byte	0x3f
	.zero		1


	//   ....[111]....
        /*077c*/ 	.word	0x0000cb80
        /*0780*/ 	.word	0x00000011
        /*0784*/ 	.word	0x00000008
        /*0788*/ 	.short	0x010a
        /*078a*/ 	.byte	0x3f
	.zero		1


	//   ....[112]....
        /*078c*/ 	.word	0x0000cc50
        /*0790*/ 	.word	0x00000013
        /*0794*/ 	.word	0x000000f0
        /*0798*/ 	.short	0x010a
        /*079a*/ 	.byte	0x3f
	.zero		1


	//   ....[113]....
        /*079c*/ 	.word	0x0000cd30
        /*07a0*/ 	.word	0x00000005
        /*07a4*/ 	.word	0x00000000
        /*07a8*/ 	.short	0x010a
        /*07aa*/ 	.byte	0x3f
	.zero		1


	//   ....[114]....
        /*07ac*/ 	.word	0x0000cd80
        /*07b0*/ 	.word	0x00000007
        /*07b4*/ 	.word	0x00000000
        /*07b8*/ 	.short	0x010a
        /*07ba*/ 	.byte	0x3f
	.zero		1


	//   ....[115]....
        /*07bc*/ 	.word	0x0000cdd0
        /*07c0*/ 	.word	0x00000006
        /*07c4*/ 	.word	0x00000000
        /*07c8*/ 	.short	0x010a
        /*07ca*/ 	.byte	0x3f
	.zero		1


	//   ....[116]....
        /*07cc*/ 	.word	0x0000ce20
        /*07d0*/ 	.word	0x00000009
        /*07d4*/ 	.word	0x00000000
        /*07d8*/ 	.short	0x010a
        /*07da*/ 	.byte	0x3f
	.zero		1


	//   ....[117]....
        /*07dc*/ 	.word	0x0000ce70
        /*07e0*/ 	.word	0x00000006
        /*07e4*/ 	.word	0x00000000
        /*07e8*/ 	.short	0x010a
        /*07ea*/ 	.byte	0x3f
	.zero		1


	//   ....[118]....
        /*07ec*/ 	.word	0x0000cec0
        /*07f0*/ 	.word	0x00000009
        /*07f4*/ 	.word	0x00000000
        /*07f8*/ 	.short	0x010a
        /*07fa*/ 	.byte	0x3f
	.zero		1


	//   ....[119]....
        /*07fc*/ 	.word	0x0000cf10
        /*0800*/ 	.word	0x00000006
        /*0804*/ 	.word	0x00000000
        /*0808*/ 	.short	0x010a
        /*080a*/ 	.byte	0x3f
	.zero		1


	//   ....[120]....
        /*080c*/ 	.word	0x0000cf60
        /*0810*/ 	.word	0x00000009
        /*0814*/ 	.word	0x00000000
        /*0818*/ 	.short	0x010a
        /*081a*/ 	.byte	0x3f
	.zero		1


	//   ....[121]....
        /*081c*/ 	.word	0x0000cfb0
        /*0820*/ 	.word	0x00000006
        /*0824*/ 	.word	0x00000000
        /*0828*/ 	.short	0x010a
        /*082a*/ 	.byte	0x3f
	.zero		1


	//   ....[122]....
        /*082c*/ 	.word	0x0000d000
        /*0830*/ 	.word	0x00000009
        /*0834*/ 	.word	0x00000000
        /*0838*/ 	.short	0x010a
        /*083a*/ 	.byte	0x3f
	.zero		1


	//   ....[123]....
        /*083c*/ 	.word	0x0000d050
        /*0840*/ 	.word	0x00000006
        /*0844*/ 	.word	0x00000000
        /*0848*/ 	.short	0x010a
        /*084a*/ 	.byte	0x3f
	.zero		1


	//   ....[124]....
        /*084c*/ 	.word	0x0000d0a0
        /*0850*/ 	.word	0x00000009
        /*0854*/ 	.word	0x00000000
        /*0858*/ 	.short	0x010a
        /*085a*/ 	.byte	0x3f
	.zero		1


	//   ....[125]....
        /*085c*/ 	.word	0x0000d0f0
        /*0860*/ 	.word	0x00000006
        /*0864*/ 	.word	0x00000000
        /*0868*/ 	.short	0x010a
        /*086a*/ 	.byte	0x3f
	.zero		1


	//   ....[126]....
        /*086c*/ 	.word	0x0000d140
        /*0870*/ 	.word	0x00000009
        /*0874*/ 	.word	0x00000000
        /*0878*/ 	.short	0x010a
        /*087a*/ 	.byte	0x3f
	.zero		1


	//   ....[127]....
        /*087c*/ 	.word	0x0000d190
        /*0880*/ 	.word	0x00000006
        /*0884*/ 	.word	0x00000000
        /*0888*/ 	.short	0x010a
        /*088a*/ 	.byte	0x3f
	.zero		1


	//   ....[128]....
        /*088c*/ 	.word	0x0000d1e0
        /*0890*/ 	.word	0x00000009
        /*0894*/ 	.word	0x00000000
        /*0898*/ 	.short	0x010a
        /*089a*/ 	.byte	0x3f
	.zero		1


	//   ....[129]....
        /*089c*/ 	.word	0x0000d230
        /*08a0*/ 	.word	0x00000006
        /*08a4*/ 	.word	0x00000000
        /*08a8*/ 	.short	0x010a
        /*08aa*/ 	.byte	0x3f
	.zero		1


	//   ....[130]....
        /*08ac*/ 	.word	0x0000d280
        /*08b0*/ 	.word	0x00000009
        /*08b4*/ 	.word	0x00000000
        /*08b8*/ 	.short	0x010a
        /*08ba*/ 	.byte	0x3f
	.zero		1


	//   ....[131]....
        /*08bc*/ 	.word	0x0000d2d0
        /*08c0*/ 	.word	0x00000006
        /*08c4*/ 	.word	0x00000000
        /*08c8*/ 	.short	0x010a
        /*08ca*/ 	.byte	0x3f
	.zero		1


	//   ....[132]....
        /*08cc*/ 	.word	0x0000d320
        /*08d0*/ 	.word	0x00000009
        /*08d4*/ 	.word	0x00000000
        /*08d8*/ 	.short	0x010a
        /*08da*/ 	.byte	0x3f
	.zero		1


	//   ....[133]....
        /*08dc*/ 	.word	0x0000d370
        /*08e0*/ 	.word	0x00000006
        /*08e4*/ 	.word	0x00000000
        /*08e8*/ 	.short	0x010a
        /*08ea*/ 	.byte	0x3f
	.zero		1


	//   ....[134]....
        /*08ec*/ 	.word	0x0000d3c0
        /*08f0*/ 	.word	0x00000009
        /*08f4*/ 	.word	0x00000000
        /*08f8*/ 	.short	0x010a
        /*08fa*/ 	.byte	0x3f
	.zero		1


	//   ....[135]....
        /*08fc*/ 	.word	0x0000d410
        /*0900*/ 	.word	0x00000006
        /*0904*/ 	.word	0x00000000
        /*0908*/ 	.short	0x010a
        /*090a*/ 	.byte	0x3f
	.zero		1


	//   ....[136]....
        /*090c*/ 	.word	0x0000d460
        /*0910*/ 	.word	0x00000009
        /*0914*/ 	.word	0x00000000
        /*0918*/ 	.short	0x010a
        /*091a*/ 	.byte	0x3f
	.zero		1


	//   ....[137]....
        /*091c*/ 	.word	0x0000d4b0
        /*0920*/ 	.word	0x00000006
        /*0924*/ 	.word	0x00000000
        /*0928*/ 	.short	0x010a
        /*092a*/ 	.byte	0x3f
	.zero		1


	//   ....[138]....
        /*092c*/ 	.word	0x0000d500
        /*0930*/ 	.word	0x00000009
        /*0934*/ 	.word	0x00000000
        /*0938*/ 	.short	0x010a
        /*093a*/ 	.byte	0x3f
	.zero		1


	//   ....[139]....
        /*093c*/ 	.word	0x0000d550
        /*0940*/ 	.word	0x00000006
        /*0944*/ 	.word	0x00000000
        /*0948*/ 	.short	0x010a
        /*094a*/ 	.byte	0x3f
	.zero		1


	//   ....[140]....
        /*094c*/ 	.word	0x0000d5a0
        /*0950*/ 	.word	0x00000009
        /*0954*/ 	.word	0x00000000
        /*0958*/ 	.short	0x010a
        /*095a*/ 	.byte	0x3f
	.zero		1


	//   ....[141]....
        /*095c*/ 	.word	0x0000d5f0
        /*0960*/ 	.word	0x00000006
        /*0964*/ 	.word	0x00000000
        /*0968*/ 	.short	0x010a
        /*096a*/ 	.byte	0x3f
	.zero		1


	//----- nvinfo : EIATTR_NUM_MBARRIERS
	.align		4
.L_28:
        /*096c*/ 	.byte	0x03, 0x38
        /*096e*/ 	.short	0x0042


	//----- nvinfo : EIATTR_EXIT_INSTR_OFFSETS
	.align		4
        /*0970*/ 	.byte	0x04, 0x1c
        /*0972*/ 	.short	(.L_30 - .L_29)


	//   ....[0]....
.L_29:
        /*0974*/ 	.word	0x000014c0


	//   ....[1]....
        /*0978*/ 	.word	0x00001520


	//   ....[2]....
        /*097c*/ 	.word	0x0000ac10


	//   ....[3]....
        /*0980*/ 	.word	0x0000ac40


	//   ....[4]....
        /*0984*/ 	.word	0x0000ca40


	//----- nvinfo : EIATTR_MAX_THREADS
	.align		4
.L_30:
        /*0988*/ 	.byte	0x04, 0x05
        /*098a*/ 	.short	(.L_32 - .L_31)
.L_31:
        /*098c*/ 	.word	0x00000180
        /*0990*/ 	.word	0x00000001
        /*0994*/ 	.word	0x00000001


	//----- nvinfo : EIATTR_CRS_STACK_SIZE
	.align		4
.L_32:
        /*0998*/ 	.byte	0x04, 0x1e
        /*099a*/ 	.short	(.L_34 - .L_33)
.L_33:
        /*099c*/ 	.word	0x00000000


	//----- nvinfo : EIATTR_CBANK_PARAM_SIZE
	.align		4
.L_34:
        /*09a0*/ 	.byte	0x03, 0x19
        /*09a2*/ 	.short	0x0470


	//----- nvinfo : EIATTR_PARAM_CBANK
	.align		4
        /*09a4*/ 	.byte	0x04, 0x0a
        /*09a6*/ 	.short	(.L_36 - .L_35)
	.align		4
.L_35:
        /*09a8*/ 	.word	index@(.nv.constant0._ZN7cutlass13device_kernelINS_4gemm6kernel13GemmUniversalIN4cute5tupleIJiiiiEEENS1_10collective13CollectiveMmaINS1_37MainloopSm90TmaGmmaWarpSpecializedFP8ILi30ENS5_IJNS4_1CILi1EEESB_SB_EEENS1_32KernelTmaWarpSpecializedPingpongEEENS5_IJNSA_ILi64EEENSA_ILi176EEENSA_ILi32EEEEEENS_12float_e4m3_tENS5_IJlSB_lEEESJ_SK_NS4_8TiledMMAINS4_8MMA_AtomIJNS4_4SM904GMMA30MMA_64x16x32_F32E4M3E4M3_SS_TNILNSO_7ScaleInE1ELSQ_1EEEEEENS4_6LayoutISC_NS5_IJNSA_ILi0EEESU_SU_EEEEENS5_IJNS4_10UnderscoreESX_SX_EEEEENS4_13SM90_TMA_LOADENS4_14ComposedLayoutINS4_7SwizzleILi1ELi4ELi3EEENS4_18smem_ptr_flag_bitsILi8EEENST_INS5_IJNSA_ILi8EEESH_EEENS5_IJSH_SB_EEEEEEEvNS4_8identityES10_S1A_vS1B_EENS_8epilogue10collective6detail29Sm90TmaWarpSpecializedAdapterINS1E_15DefaultEpilogueISJ_SK_SK_NS1D_6thread17LinearCombinationISJ_Li1EffLNS1I_9ScaleType4KindE0ELNS_15FloatRoundStyleE2ESJ_EENS1_15EpilogueDefaultEEEEEvvEEEEvNT_6ParamsE)
        /*09ac*/ 	.short	0x0210
        /*09ae*/ 	.short	0x0470


	//----- nvinfo : EIATTR_SW_WAR
	.align		4
.L_36:
        /*09b0*/ 	.byte	0x04, 0x36
        /*09b2*/ 	.short	(.L_38 - .L_37)
.L_37:
        /*09b4*/ 	.word	0x00000008
.L_38:


//--------------------- .nv.callgraph             --------------------------
	.section	.nv.callgraph,"",@"SHT_CUDA_CALLGRAPH"
	.align	4
	.sectionentsize	8
	.align		4
        /*0000*/ 	.word	0x00000000
	.align		4
        /*0004*/ 	.word	0xffffffff
	.align		4
        /*0008*/ 	.word	0x00000000
	.align		4
        /*000c*/ 	.word	0xfffffffe
	.align		4
        /*0010*/ 	.word	0x00000000
	.align		4
        /*0014*/ 	.word	0xfffffffd
	.align		4
        /*0018*/ 	.word	0x00000000
	.align		4
        /*001c*/ 	.word	0xfffffffc


//--------------------- .nv.constant4             --------------------------
	.section	.nv.constant4,"a",@progbits
	.align	8
	.align		8
.nv.constant4:
        /*0000*/ 	.dword	_ZN40_INTERNAL_62739cda_4_k_cu_d68f0e31_114804cuda3std3__45__cpo5beginE
	.align		8
        /*0008*/ 	.dword	_ZN40_INTERNAL_62739cda_4_k_cu_d68f0e31_114804cuda3std3__45__cpo3endE
	.align		8
        /*0010*/ 	.dword	_ZN40_INTERNAL_62739cda_4_k_cu_d68f0e31_114804cuda3std3__45__cpo6cbeginE
	.align		8
        /*0018*/ 	.dword	_ZN40_INTERNAL_62739cda_4_k_cu_d68f0e31_114804cuda3std3__45__cpo4cendE
	.align		8
        /*0020*/ 	.dword	_ZN40_INTERNAL_62739cda_4_k_cu_d68f0e31_114804cuda3std3__442_GLOBAL__N__62739cda_4_k_cu_d68f0e31_114806ignoreE
	.align		8
        /*0028*/ 	.dword	_ZN40_INTERNAL_62739cda_4_k_cu_d68f0e31_114804cuda3std3__419piecewise_constructE
	.align		8
        /*0030*/ 	.dword	_ZN40_INTERNAL_62739cda_4_k_cu_d68f0e31_114804cuda3std3__48in_placeE
	.align		8
        /*0038*/ 	.dword	_ZN40_INTERNAL_62739cda_4_k_cu_d68f0e31_114804cuda3std6ranges3__45__cpo4swapE
	.align		8
        /*0040*/ 	.dword	_ZN40_INTERNAL_62739cda_4_k_cu_d68f0e31_114804cuda3std6ranges3__45__cpo9iter_moveE
	.align		8
        /*0048*/ 	.dword	_ZN40_INTERNAL_62739cda_4_k_cu_d68f0e31_114804cute7productE
	.align		8
        /*0050*/ 	.dword	_ZN40_INTERNAL_62739cda_4_k_cu_d68f0e31_114804cute1_E


//--------------------- .text._ZN7cutlass13device_kernelINS_4gemm6kernel13GemmUniversalIN4cute5tupleIJiiiiEEENS1_10collective13CollectiveMmaINS1_37MainloopSm90TmaGmmaWarpSpecializedFP8ILi30ENS5_IJNS4_1CILi1EEESB_SB_EEENS1_32KernelTmaWarpSpecializedPingpongEEENS5_IJNSA_ILi64EEENSA_ILi176EEENSA_ILi32EEEEEENS_12float_e4m3_tENS5_IJlSB_lEEESJ_SK_NS4_8TiledMMAINS4_8MMA_AtomIJNS4_4SM904GMMA30MMA_64x16x32_F32E4M3E4M3_SS_TNILNSO_7ScaleInE1ELSQ_1EEEEEENS4_6LayoutISC_NS5_IJNSA_ILi0EEESU_SU_EEEEENS5_IJNS4_10UnderscoreESX_SX_EEEEENS4_13SM90_TMA_LOADENS4_14ComposedLayoutINS4_7SwizzleILi1ELi4ELi3EEENS4_18smem_ptr_flag_bitsILi8EEENST_INS5_IJNSA_ILi8EEESH_EEENS5_IJSH_SB_EEEEEEEvNS4_8identityES10_S1A_vS1B_EENS_8epilogue10collective6detail29Sm90TmaWarpSpecializedAdapterINS1E_15DefaultEpilogueISJ_SK_SK_NS1D_6thread17LinearCombinationISJ_Li1EffLNS1I_9ScaleType4KindE0ELNS_15FloatRoundStyleE2ESJ_EENS1_15EpilogueDefaultEEEEEvvEEEEvNT_6ParamsE --------------------------
	.section	.text._ZN7cutlass13device_kernelINS_4gemm6kernel13GemmUniversalIN4cute5tupleIJiiiiEEENS1_10collective13CollectiveMmaINS1_37MainloopSm90TmaGmmaWarpSpecializedFP8ILi30ENS5_IJNS4_1CILi1EEESB_SB_EEENS1_32KernelTmaWarpSpecializedPingpongEEENS5_IJNSA_ILi64EEENSA_ILi176EEENSA_ILi32EEEEEENS_12float_e4m3_tENS5_IJlSB_lEEESJ_SK_NS4_8TiledMMAINS4_8MMA_AtomIJNS4_4SM904GMMA30MMA_64x16x32_F32E4M3E4M3_SS_TNILNSO_7ScaleInE1ELSQ_1EEEEEENS4_6LayoutISC_NS5_IJNSA_ILi0EEESU_SU_EEEEENS5_IJNS4_10UnderscoreESX_SX_EEEEENS4_13SM90_TMA_LOADENS4_14ComposedLayoutINS4_7SwizzleILi1ELi4ELi3EEENS4_18smem_ptr_flag_bitsILi8EEENST_INS5_IJNSA_ILi8EEESH_EEENS5_IJSH_SB_EEEEEEEvNS4_8identityES10_S1A_vS1B_EENS_8epilogue10collective6detail29Sm90TmaWarpSpecializedAdapterINS1E_15DefaultEpilogueISJ_SK_SK_NS1D_6thread17LinearCombinationISJ_Li1EffLNS1I_9ScaleType4KindE0ELNS_15FloatRoundStyleE2ESJ_EENS1_15EpilogueDefaultEEEEEvvEEEEvNT_6ParamsE,"ax",@progbits
	.align	128
.text._ZN7cutlass13device_kernelINS_4gemm6kernel13GemmUniversalIN4cute5tupleIJiiiiEEENS1_10collective13CollectiveMmaINS1_37MainloopSm90TmaGmmaWarpSpecializedFP8ILi30ENS5_IJNS4_1CILi1EEESB_SB_EEENS1_32KernelTmaWarpSpecializedPingpongEEENS5_IJNSA_ILi64EEENSA_ILi176EEENSA_ILi32EEEEEENS_12float_e4m3_tENS5_IJlSB_lEEESJ_SK_NS4_8TiledMMAINS4_8MMA_AtomIJNS4_4SM904GMMA30MMA_64x16x32_F32E4M3E4M3_SS_TNILNSO_7ScaleInE1ELSQ_1EEEEEENS4_6LayoutISC_NS5_IJNSA_ILi0EEESU_SU_EEEEENS5_IJNS4_10UnderscoreESX_SX_EEEEENS4_13SM90_TMA_LOADENS4_14ComposedLayoutINS4_7SwizzleILi1ELi4ELi3EEENS4_18smem_ptr_flag_bitsILi8EEENST_INS5_IJNSA_ILi8EEESH_EEENS5_IJSH_SB_EEEEEEEvNS4_8identityES10_S1A_vS1B_EENS_8epilogue10collective6detail29Sm90TmaWarpSpecializedAdapterINS1E_15DefaultEpilogueISJ_SK_SK_NS1D_6thread17LinearCombinationISJ_Li1EffLNS1I_9ScaleType4KindE0ELNS_15FloatRoundStyleE2ESJ_EENS1_15EpilogueDefaultEEEEEvvEEEEvNT_6ParamsE:
        .type           _ZN7cutlass13device_kernelINS_4gemm6kernel13GemmUniversalIN4cute5tupleIJiiiiEEENS1_10collective13CollectiveMmaINS1_37MainloopSm90TmaGmmaWarpSpecializedFP8ILi30ENS5_IJNS4_1CILi1EEESB_SB_EEENS1_32KernelTmaWarpSpecializedPingpongEEENS5_IJNSA_ILi64EEENSA_ILi176EEENSA_ILi32EEEEEENS_12float_e4m3_tENS5_IJlSB_lEEESJ_SK_NS4_8TiledMMAINS4_8MMA_AtomIJNS4_4SM904GMMA30MMA_64x16x32_F32E4M3E4M3_SS_TNILNSO_7ScaleInE1ELSQ_1EEEEEENS4_6LayoutISC_NS5_IJNSA_ILi0EEESU_SU_EEEEENS5_IJNS4_10UnderscoreESX_SX_EEEEENS4_13SM90_TMA_LOADENS4_14ComposedLayoutINS4_7SwizzleILi1ELi4ELi3EEENS4_18smem_ptr_flag_bitsILi8EEENST_INS5_IJNSA_ILi8EEESH_EEENS5_IJSH_SB_EEEEEEEvNS4_8identityES10_S1A_vS1B_EENS_8epilogue10collective6detail29Sm90TmaWarpSpecializedAdapterINS1E_15DefaultEpilogueISJ_SK_SK_NS1D_6thread17LinearCombinationISJ_Li1EffLNS1I_9ScaleType4KindE0ELNS_15FloatRoundStyleE2ESJ_EENS1_15EpilogueDefaultEEEEEvvEEEEvNT_6ParamsE,@function
        .size           _ZN7cutlass13device_kernelINS_4gemm6kernel13GemmUniversalIN4cute5tupleIJiiiiEEENS1_10collective13CollectiveMmaINS1_37MainloopSm90TmaGmmaWarpSpecializedFP8ILi30ENS5_IJNS4_1CILi1EEESB_SB_EEENS1_32KernelTmaWarpSpecializedPingpongEEENS5_IJNSA_ILi64EEENSA_ILi176EEENSA_ILi32EEEEEENS_12float_e4m3_tENS5_IJlSB_lEEESJ_SK_NS4_8TiledMMAINS4_8MMA_AtomIJNS4_4SM904GMMA30MMA_64x16x32_F32E4M3E4M3_SS_TNILNSO_7ScaleInE1ELSQ_1EEEEEENS4_6LayoutISC_NS5_IJNSA_ILi0EEESU_SU_EEEEENS5_IJNS4_10UnderscoreESX_SX_EEEEENS4_13SM90_TMA_LOADENS4_14ComposedLayoutINS4_7SwizzleILi1ELi4ELi3EEENS4_18smem_ptr_flag_bitsILi8EEENST_INS5_IJNSA_ILi8EEESH_EEENS5_IJSH_SB_EEEEEEEvNS4_8identityES10_S1A_vS1B_EENS_8epilogue10collective6detail29Sm90TmaWarpSpecializedAdapterINS1E_15DefaultEpilogueISJ_SK_SK_NS1D_6thread17LinearCombinationISJ_Li1EffLNS1I_9ScaleType4KindE0ELNS_15FloatRoundStyleE2ESJ_EENS1_15EpilogueDefaultEEEEEvvEEEEvNT_6ParamsE,(.L_x_305 - _ZN7cutlass13device_kernelINS_4gemm6kernel13GemmUniversalIN4cute5tupleIJiiiiEEENS1_10collective13CollectiveMmaINS1_37MainloopSm90TmaGmmaWarpSpecializedFP8ILi30ENS5_IJNS4_1CILi1EEESB_SB_EEENS1_32KernelTmaWarpSpecializedPingpongEEENS5_IJNSA_ILi64EEENSA_ILi176EEENSA_ILi32EEEEEENS_12float_e4m3_tENS5_IJlSB_lEEESJ_SK_NS4_8TiledMMAINS4_8MMA_AtomIJNS4_4SM904GMMA30MMA_64x16x32_F32E4M3E4M3_SS_TNILNSO_7ScaleInE1ELSQ_1EEEEEENS4_6LayoutISC_NS5_IJNSA_ILi0EEESU_SU_EEEEENS5_IJNS4_10UnderscoreESX_SX_EEEEENS4_13SM90_TMA_LOADENS4_14ComposedLayoutINS4_7SwizzleILi1ELi4ELi3EEENS4_18smem_ptr_flag_bitsILi8EEENST_INS5_IJNSA_ILi8EEESH_EEENS5_IJSH_SB_EEEEEEEvNS4_8identityES10_S1A_vS1B_EENS_8epilogue10collective6detail29Sm90TmaWarpSpecializedAdapterINS1E_15DefaultEpilogueISJ_SK_SK_NS1D_6thread17LinearCombinationISJ_Li1EffLNS1I_9ScaleType4KindE0ELNS_15FloatRoundStyleE2ESJ_EENS1_15EpilogueDefaultEEEEEvvEEEEvNT_6ParamsE)
        .other          _ZN7cutlass13device_kernelINS_4gemm6kernel13GemmUniversalIN4cute5tupleIJiiiiEEENS1_10collective13CollectiveMmaINS1_37MainloopSm90TmaGmmaWarpSpecializedFP8ILi30ENS5_IJNS4_1CILi1EEESB_SB_EEENS1_32KernelTmaWarpSpecializedPingpongEEENS5_IJNSA_ILi64EEENSA_ILi176EEENSA_ILi32EEEEEENS_12float_e4m3_tENS5_IJlSB_lEEESJ_SK_NS4_8TiledMMAINS4_8MMA_AtomIJNS4_4SM904GMMA30MMA_64x16x32_F32E4M3E4M3_SS_TNILNSO_7ScaleInE1ELSQ_1EEEEEENS4_6LayoutISC_NS5_IJNSA_ILi0EEESU_SU_EEEEENS5_IJNS4_10UnderscoreESX_SX_EEEEENS4_13SM90_TMA_LOADENS4_14ComposedLayoutINS4_7SwizzleILi1ELi4ELi3EEENS4_18smem_ptr_flag_bitsILi8EEENST_INS5_IJNSA_ILi8EEESH_EEENS5_IJSH_SB_EEEEEEEvNS4_8identityES10_S1A_vS1B_EENS_8epilogue10collective6detail29Sm90TmaWarpSpecializedAdapterINS1E_15DefaultEpilogueISJ_SK_SK_NS1D_6thread17LinearCombinationISJ_Li1EffLNS1I_9ScaleType4KindE0ELNS_15FloatRoundStyleE2ESJ_EENS1_15EpilogueDefaultEEEEEvvEEEEvNT_6ParamsE,@"STO_CUDA_ENTRY STV_DEFAULT"
_ZN7cutlass13device_kernelINS_4gemm6kernel13GemmUniversalIN4cute5tupleIJiiiiEEENS1_10collective13CollectiveMmaINS1_37MainloopSm90TmaGmmaWarpSpecializedFP8ILi30ENS5_IJNS4_1CILi1EEESB_SB_EEENS1_32KernelTmaWarpSpecializedPingpongEEENS5_IJNSA_ILi64EEENSA_ILi176EEENSA_ILi32EEEEEENS_12float_e4m3_tENS5_IJlSB_lEEESJ_SK_NS4_8TiledMMAINS4_8MMA_AtomIJNS4_4SM904GMMA30MMA_64x16x32_F32E4M3E4M3_SS_TNILNSO_7ScaleInE1ELSQ_1EEEEEENS4_6LayoutISC_NS5_IJNSA_ILi0EEESU_SU_EEEEENS5_IJNS4_10UnderscoreESX_SX_EEEEENS4_13SM90_TMA_LOADENS4_14ComposedLayoutINS4_7SwizzleILi1ELi4ELi3EEENS4_18smem_ptr_flag_bitsILi8EEENST_INS5_IJNSA_ILi8EEESH_EEENS5_IJSH_SB_EEEEEEEvNS4_8identityES10_S1A_vS1B_EENS_8epilogue10collective6detail29Sm90TmaWarpSpecializedAdapterINS1E_15DefaultEpilogueISJ_SK_SK_NS1D_6thread17LinearCombinationISJ_Li1EffLNS1I_9ScaleType4KindE0ELNS_15FloatRoundStyleE2ESJ_EENS1_15EpilogueDefaultEEEEEvvEEEEvNT_6ParamsE:
[----:B------:R-:W-:Y:S01]  /*0000*/  LDC R1, c[0x0][0x28] ;  /* 0x00000a00ff017b82 */ /* 0x000fe20000000800 */
[----:B------:R-:W0:Y:S01]  /*0010*/  S2R R14, SR_TID.X ;  /* 0x00000000000e7919 */ /* 0x000e220000002100 */
[----:B------:R-:W-:Y:S01]  /*0020*/  ELECT P0, URZ, PT ;  /* 0x00000000003f782f */ /* 0x000fe20003800000 */
[----:B------:R-:W-:Y:S01]  /*0030*/  BSSY B0, `(.L_x_0) ;  /* 0x000000f000007945 */ /* 0x000fe20003800000 */
[--C-:B0-----:R-:W-:Y:S02]  /*0040*/  SHF.R.U32.HI R0, RZ, 0x5, R14.reuse ;  /* 0x00000005ff007819 */ /* 0x101fe4000001160e */
[----:B------:R-:W-:-:S03]  /*0050*/  SHF.R.U32.HI R4, RZ, 0x7, R14 ;  /* 0x00000007ff047819 */ /* 0x000fc6000001160e */
[----:B------:R-:W0:Y:S04]  /*0060*/  SHFL.IDX PT, R2, R0, RZ, 0x1f ;  /* 0x00001fff00027589 */ /* 0x000e2800000e0000 */
[----:B------:R1:W2:Y:S01]  /*0070*/  SHFL.IDX PT, R5, R4, RZ, 0x1f ;  /* 0x00001fff04057589 */ /* 0x0002a200000e0000 */
[----:B0-----:R-:W-:-:S13]  /*0080*/  ISETP.NE.OR P0, PT, R2, RZ, !P0 ;  /* 0x000000ff0200720c */ /* 0x001fda0004705670 */
[----:B-12---:R-:W-:Y:S05]  /*0090*/  @P0 BRA `(.L_x_1) ;  /* 0x0000000000200947 */ /* 0x006fea0003800000 */
[----:B------:R-:W-:Y:S02]  /*00a0*/  ULDC.64 UR4, c[0x0][0x198] ;  /* 0x0000660000047ab9 */ /* 0x000fe40000000a00 */
[----:B------:R-:W-:Y:S02]  /*00b0*/  UIADD3 UR6, UP0, UR4, 0xf0, URZ ;  /* 0x000000f004067890 */ /* 0x000fe4000ff1e03f */
[----:B------:R-:W-:Y:S02]  /*00c0*/  UIADD3 UR4, UP1, UR4, 0x1f0, URZ ;  /* 0x000001f004047890 */ /* 0x000fe4000ff3e03f */
[----:B------:R-:W-:Y:S02]  /*00d0*/  UIADD3.X UR7, URZ, UR5, URZ, UP0, !UPT ;  /* 0x000000053f077290 */ /* 0x000fe400087fe43f */
[----:B------:R-:W-:-:S07]  /*00e0*/  UIADD3.X UR5, URZ, UR5, URZ, UP1, !UPT ;  /* 0x000000053f057290 */ /* 0x000fce0008ffe43f */
[----:B------:R0:W-:Y:S02]  /*00f0*/  UTMACCTL.PF [UR6] ;  /* 0x00000000060079b9 */ /* 0x0001e40008040000 */
[----:B------:R0:W-:Y:S02]  /*0100*/  UTMACCTL.PF [UR4] ;  /* 0x00000000040079b9 */ /* 0x0001e40008040000 */
[----:B0-----:R-:W-:Y:S01]  /*0110*/  NOP ;  /* 0x0000000000007918 */ /* 0x001fe20000000000 */
.L_x_1:
[----:B------:R-:W-:Y:S05]  /*0120*/  BSYNC B0 ;  /* 0x0000000000007941 */ /* 0x000fea0003800000 */
.L_x_0:
[----:B------:R-:W0:Y:S02]  /*0130*/  SHFL.IDX PT, R3, R0, RZ, 0x1f ;  /* 0x00001fff00037589 */ /* 0x000e2400000e0000 */
[----:B0-----:R-:W-:-:S13]  /*0140*/  ISETP.NE.AND P0, PT, R3, RZ, PT ;  /* 0x000000ff0300720c */ /* 0x001fda0003f05270 */
[----:B------:R-:W-:Y:S05]  /*0150*/  @P0 BRA `(.L_x_2) ;  /* 0x0000000400340947 */ /* 0x000fea0003800000 */
[----:B------:R-:W-:Y:S01]  /*0160*/  ELECT P0, URZ, PT ;  /* 0x00000000003f782f */ /* 0x000fe20003800000 */
[----:B------:R-:W-:-:S12]  /*0170*/  BSSY B0, `(.L_x_2) ;  /* 0x000004b000007945 */ /* 0x000fd80003800000 */
[----:B------:R-:W-:Y:S05]  /*0180*/  @!P0 BRA `(.L_x_3) ;  /* 0x0000000400248947 */ /* 0x000fea0003800000 */
[----:B------:R-:W0:Y:S01]  /*0190*/  S2UR UR8, SR_CgaCtaId ;  /* 0x00000000000879c3 */ /* 0x000e220000008800 */
[----:B------:R-:W-:Y:S01]  /*01a0*/  UMOV UR4, 0x400 ;  /* 0x0000040000047882 */ /* 0x000fe20000000000 */
[----:B------:R-:W-:Y:S01]  /*01b0*/  UMOV UR5, 0x1 ;  /* 0x0000000100057882 */ /* 0x000fe20000000000 */
[----:B------:R-:W-:Y:S02]  /*01c0*/  UMOV UR6, 0x80 ;  /* 0x0000008000067882 */ /* 0x000fe40000000000 */
[----:B------:R-:W-:-:S04]  /*01d0*/  UIADD3 UR6, -UR6, 0x100000, URZ ;  /* 0x0010000006067890 */ /* 0x000fc8000fffe13f */
[----:B------:R-:W-:Y:S02]  /*01e0*/  USHF.L.U32 UR7, UR6, 0xb, URZ ;  /* 0x0000000b06077899 */ /* 0x000fe4000800063f */
[----:B------:R-:W-:Y:S02]  /*01f0*/  USHF.L.U32 UR6, UR6, 0x1, URZ ;  /* 0x0000000106067899 */ /* 0x000fe4000800063f */
[----:B0-----:R-:W-:Y:S02]  /*0200*/  ULEA UR8, UR8, UR4, 0x18 ;  /* 0x0000000408087291 */ /* 0x001fe4000f8ec03f */
[----:B------:R-:W-:-:S04]  /*0210*/  UIADD3 UR4, -UR5, 0x100000, URZ ;  /* 0x0010000005047890 */ /* 0x000fc8000fffe13f */
[----:B------:R-:W-:Y:S02]  /*0220*/  USHF.L.U32 UR5, UR4, 0xb, URZ ;  /* 0x0000000b04057899 */ /* 0x000fe4000800063f */
[----:B------:R-:W-:Y:S01]  /*0230*/  USHF.L.U32 UR4, UR4, 0x1, URZ ;  /* 0x0000000104047899 */ /* 0x000fe2000800063f */
[----:B------:R-:W0:Y:S11]  /*0240*/  FENCE.VIEW.ASYNC.S ;  /* 0x00000000000073c6 */ /* 0x000e360000000000 */
[----:B0-----:R0:W1:Y:S01]  /*0250*/  SYNCS.EXCH.64 URZ, [UR8], UR4 ;  /* 0x00000004083f75b2 */ /* 0x0010620008000100 */
[----:B------:R0:W2:Y:S01]  /*0260*/  SYNCS.EXCH.64 URZ, [UR8+0xf0], UR6 ;  /* 0x0000f006083f75b2 */ /* 0x0000a20008000100 */
[----:B------:R0:W3:Y:S01]  /*0270*/  SYNCS.EXCH.64 URZ, [UR8+0x8], UR4 ;  /* 0x00000804083f75b2 */ /* 0x0000e20008000100 */
[----:B------:R0:W4:Y:S01]  /*0280*/  SYNCS.EXCH.64 URZ, [UR8+0xf8], UR6 ;  /* 0x0000f806083f75b2 */ /* 0x0001220008000100 */
[----:B------:R0:W0:Y:S01]  /*0290*/  SYNCS.EXCH.64 URZ, [UR8+0x10], UR4 ;  /* 0x00001004083f75b2 */ /* 0x0000220008000100 */
        /* <DEDUP_REMOVED lines=55> */
[----:B-1234-:R-:W-:Y:S01]  /*0610*/  NOP ;  /* 0x0000000000007918 */ /* 0x01efe20000000000 */
.L_x_3:
[----:B0-----:R-:W-:Y:S05]  /*0620*/  BSYNC B0 ;  /* 0x0000000000007941 */ /* 0x001fea0003800000 */
.L_x_2:
[----:B------:R-:W0:Y:S01]  /*0630*/  SHFL.IDX PT, R6, R0, RZ, 0x1f ;  /* 0x00001fff00067589 */ /* 0x000e2200000e0000 */
[----:B------:R-:W-:Y:S01]  /*0640*/  ELECT P0, URZ, PT ;  /* 0x00000000003f782f */ /* 0x000fe20003800000 */
[----:B------:R-:W-:Y:S01]  /*0650*/  NOP ;  /* 0x0000000000007918 */ /* 0x000fe20000000000 */
[----:B------:R-:W-:Y:S01]  /*0660*/  ELECT P1, URZ, PT ;  /* 0x00000000003f782f */ /* 0x000fe20003820000 */
[----:B------:R-:W1:Y:S01]  /*0670*/  SHFL.IDX PT, R3, R0, RZ, 0x1f ;  /* 0x00001fff00037589 */ /* 0x000e6200000e0000 */
[----:B------:R-:W-:Y:S01]  /*0680*/  UMOV UR4, 0x20 ;  /* 0x0000002000047882 */ /* 0x000fe20000000000 */
[----:B------:R-:W-:Y:S01]  /*0690*/  UMOV UR11, 0x80 ;  /* 0x00000080000b7882 */ /* 0x000fe20000000000 */
[----:B------:R-:W-:Y:S01]  /*06a0*/  NOP ;  /* 0x0000000000007918 */ /* 0x000fe20000000000 */
[----:B------:R-:W2:Y:S01]  /*06b0*/  SHFL.IDX PT, R4, R4, RZ, 0x1f ;  /* 0x00001fff04047589 */ /* 0x000ea200000e0000 */
[C---:B------:R-:W-:Y:S01]  /*06c0*/  VIADD R34, R5.reuse, 0xffffffff ;  /* 0xffffffff05227836 */ /* 0x040fe20000000000 */
[----:B------:R-:W-:Y:S01]  /*06d0*/  ULDC.64 UR18, c[0x0][0x208] ;  /* 0x0000820000127ab9 */ /* 0x000fe20000000a00 */
[----:B------:R-:W-:-:S03]  /*06e0*/  ISETP.NE.AND P2, PT, R5, RZ, PT ;  /* 0x000000ff0500720c */ /* 0x000fc60003f45270 */
[----:B------:R-:W-:Y:S02]  /*06f0*/  ISETP.GE.U32.AND P3, PT, R34, 0x2, PT ;  /* 0x000000022200780c */ /* 0x000fe40003f66070 */
[----:B0-----:R-:W-:Y:S02]  /*0700*/  ISETP.NE.OR P0, PT, R6, RZ, !P0 ;  /* 0x000000ff0600720c */ /* 0x001fe40004705670 */
[----:B-1----:R-:W-:Y:S02]  /*0710*/  ISETP.NE.OR P1, PT, R3, RZ, !P1 ;  /* 0x000000ff0300720c */ /* 0x002fe40004f25670 */
[----:B------:R-:W-:-:S04]  /*0720*/  SHF.R.S32.HI R3, RZ, 0x1f, R2 ;  /* 0x0000001fff037819 */ /* 0x000fc80000011402 */
[----:B------:R-:W-:-:S05]  /*0730*/  LEA.HI R3, R3, R2, RZ, 0x2 ;  /* 0x0000000203037211 */ /* 0x000fca00078f10ff */
[----:B------:R-:W-:Y:S01]  /*0740*/  VOTEU.ALL UP0, P0 ;  /* 0x00000000003f7886 */ /* 0x000fe20000000000 */
[----:B------:R-:W-:Y:S01]  /*0750*/  LOP3.LUT R3, R3, 0xfffffffc, RZ, 0xc0, !PT ;  /* 0xfffffffc03037812 */ /* 0x000fe200078ec0ff */
[----:B------:R-:W-:-:S03]  /*0760*/  VOTEU.ALL UP1, P1 ;  /* 0x00000000003f7886 */ /* 0x000fc60000820000 */
[----:B------:R-:W0:Y:S01]  /*0770*/  @!UP0 S2UR UR7, SR_CgaCtaId ;  /* 0x00000000000789c3 */ /* 0x000e220000008800 */
[----:B------:R-:W-:Y:S01]  /*0780*/  @!UP0 UMOV UR6, 0x400 ;  /* 0x0000040000068882 */ /* 0x000fe20000000000 */
[----:B------:R-:W-:-:S04]  /*0790*/  @!UP0 UIADD3 UR4, -UR4, 0x100000, URZ ;  /* 0x0010000004048890 */ /* 0x000fc8000fffe13f */
[----:B------:R-:W-:Y:S02]  /*07a0*/  @!UP0 USHF.L.U32 UR5, UR4, 0xb, URZ ;  /* 0x0000000b04058899 */ /* 0x000fe4000800063f */
[----:B------:R-:W-:Y:S01]  /*07b0*/  @!UP0 USHF.L.U32 UR4, UR4, 0x1, URZ ;  /* 0x0000000104048899 */ /* 0x000fe2000800063f */
[----:B------:R-:W-:Y:S01]  /*07c0*/  IMAD.IADD R12, R2, 0x1, -R3 ;  /* 0x00000001020c7824 */ /* 0x000fe200078e0a03 */
[----:B------:R-:W-:Y:S01]  /*07d0*/  @!UP1 UMOV UR9, 0x400 ;  /* 0x0000040000099882 */ /* 0x000fe20000000000 */
[----:B------:R-:W-:Y:S01]  /*07e0*/  VOTEU.ALL UP2, P1 ;  /* 0x00000000003f7886 */ /* 0x000fe20000840000 */
[----:B------:R-:W-:Y:S01]  /*07f0*/  VOTEU.ALL UP3, P1 ;  /* 0x00000000003f7886 */ /* 0x000fe20000860000 */
[----:B------:R-:W-:Y:S01]  /*0800*/  VOTEU.ALL UP4, P1 ;  /* 0x00000000003f7886 */ /* 0x000fe20000880000 */
[----:B------:R-:W1:Y:S01]  /*0810*/  @!UP1 S2UR UR10, SR_CgaCtaId ;  /* 0x00000000000a99c3 */ /* 0x000e620000008800 */
[----:B------:R-:W-:Y:S01]  /*0820*/  VOTEU.ALL UP5, P1 ;  /* 0x00000000003f7886 */ /* 0x000fe200008a0000 */
[----:B------:R-:W-:-:S04]  /*0830*/  SHF.R.S32.HI R3, RZ, 0x1f, R14 ;  /* 0x0000001fff037819 */ /* 0x000fc8000001140e */
[----:B------:R-:W-:-:S04]  /*0840*/  LEA.HI R3, R3, R14, RZ, 0x7 ;  /* 0x0000000e03037211 */ /* 0x000fc800078f38ff */
[----:B------:R-:W-:-:S05]  /*0850*/  LOP3.LUT R3, R3, 0xffffff80, RZ, 0xc0, !PT ;  /* 0xffffff8003037812 */ /* 0x000fca00078ec0ff */
[----:B------:R-:W-:Y:S01]  /*0860*/  IMAD.IADD R13, R14, 0x1, -R3 ;  /* 0x000000010e0d7824 */ /* 0x000fe200078e0a03 */
[----:B0-----:R-:W-:Y:S02]  /*0870*/  @!UP0 ULEA UR8, UR7, UR6, 0x18 ;  /* 0x0000000607088291 */ /* 0x001fe4000f8ec03f */
[----:B------:R-:W-:-:S04]  /*0880*/  @!UP1 UIADD3 UR6, -UR11, 0x100000, URZ ;  /* 0x001000000b069890 */ /* 0x000fc8000fffe13f */
[----:B------:R-:W-:Y:S02]  /*0890*/  @!UP1 USHF.L.U32 UR7, UR6, 0xb, URZ ;  /* 0x0000000b06079899 */ /* 0x000fe4000800063f */
[----:B------:R-:W-:Y:S01]  /*08a0*/  @!UP1 USHF.L.U32 UR6, UR6, 0x1, URZ ;  /* 0x0000000106069899 */ /* 0x000fe2000800063f */
[----:B------:R-:W-:Y:S01]  /*08b0*/  VOTEU.ALL UP0, P0 ;  /* 0x00000000003f7886 */ /* 0x000fe20000000000 */
[----:B-1----:R-:W-:Y:S01]  /*08c0*/  @!UP1 ULEA UR9, UR10, UR9, 0x18 ;  /* 0x000000090a099291 */ /* 0x002fe2000f8ec03f */
[----:B------:R-:W-:Y:S02]  /*08d0*/  VOTEU.ALL UP1, P0 ;  /* 0x00000000003f7886 */ /* 0x000fe40000020000 */
[----:B------:R-:W-:Y:S01]  /*08e0*/  ULDC.64 UR10, c[0x0][0x598] ;  /* 0x00016600000a7ab9 */ /* 0x000fe20000000a00 */
[----:B------:R-:W-:Y:S01]  /*08f0*/  ISETP.NE.AND P0, PT, R12, 0x3, PT ;  /* 0x000000030c00780c */ /* 0x000fe20003f05270 */
[----:B------:R-:W0:Y:S02]  /*0900*/  FENCE.VIEW.ASYNC.S ;  /* 0x00000000000073c6 */ /* 0x000e240000000000 */
[----:B0-----:R-:W0:Y:S01]  /*0910*/  @!UP0 SYNCS.EXCH.64 URZ, [UR8+0x210], UR4 ;  /* 0x00021004083f85b2 */ /* 0x001e220008000100 */
[----:B------:R-:W-:-:S02]  /*0920*/  ISETP.NE.U32.AND P1, PT, RZ, UR10, PT ;  /* 0x0000000aff007c0c */ /* 0x000fc4000bf25070 */
[----:B------:R-:W-:Y:S02]  /*0930*/  ISETP.EQ.OR P0, PT, R12, RZ, !P0 ;  /* 0x000000ff0c00720c */ /* 0x000fe40004702670 */
[----:B------:R-:W-:Y:S02]  /*0940*/  ISETP.NE.AND.EX P1, PT, RZ, UR11, PT, P1 ;  /* 0x0000000bff007c0c */ /* 0x000fe4000bf25310 */
[----:B------:R-:W-:-:S04]  /*0950*/  ISETP.EQ.AND P0, PT, R5, RZ, P0 ;  /* 0x000000ff0500720c */ /* 0x000fc80000702270 */
[----:B------:R-:W-:-:S04]  /*0960*/  SEL R7, RZ, 0x1, !P0 ;  /* 0x00000001ff077807 */ /* 0x000fc80004000000 */
[----:B------:R-:W-:Y:S01]  /*0970*/  SEL R7, R7, 0x2, P3 ;  /* 0x0000000207077807 */ /* 0x000fe20001800000 */
[----:B------:R-:W0:Y:S01]  /*0980*/  @!UP1 SYNCS.EXCH.64 URZ, [UR8+0x218], UR4 ;  /* 0x00021804083f95b2 */ /* 0x000e220008000100 */
[----:B------:R-:W-:Y:S01]  /*0990*/  NOP ;  /* 0x0000000000007918 */ /* 0x000fe20000000000 */
[----:B------:R-:W0:Y:S01]  /*09a0*/  @!UP2 SYNCS.EXCH.64 URZ, [UR9+0x1f0], UR6 ;  /* 0x0001f006093fa5b2 */ /* 0x000e220008000100 */
[----:B------:R-:W0:Y:S01]  /*09b0*/  @!UP3 SYNCS.EXCH.64 URZ, [UR9+0x1f8], UR6 ;  /* 0x0001f806093fb5b2 */ /* 0x000e220008000100 */
[----:B------:R-:W0:Y:S01]  /*09c0*/  @!UP4 SYNCS.EXCH.64 URZ, [UR9+0x200], UR6 ;  /* 0x00020006093fc5b2 */ /* 0x000e220008000100 */
[----:B------:R2:W0:Y:S01]  /*09d0*/  @!UP5 SYNCS.EXCH.64 URZ, [UR9+0x208], UR6 ;  /* 0x00020806093fd5b2 */ /* 0x0004220008000100 */
[----:B------:R-:W-:Y:S01]  /*09e0*/  NOP ;  /* 0x0000000000007918 */ /* 0x000fe20000000000 */
[----:B--2---:R-:W-:Y:S01]  /*09f0*/  R2UR UR9, R4 ;  /* 0x00000000040972ca */ /* 0x004fe200000e0000 */
[----:B0-----:R-:W-:Y:S06]  /*0a00*/  BAR.SYNC.DEFER_BLOCKING 0x0 ;  /* 0x0000000000007b1d */ /* 0x001fec0000010000 */
[----:B------:R-:W-:Y:S08]  /*0a10*/  @!P1 BRA `(.L_x_4) ;  /* 0x00000000001c9947 */ /* 0x000ff00003800000 */
[----:B------:R-:W0:Y:S02]  /*0a20*/  LDC.64 R2, c[0x0][0x598] ;  /* 0x00016600ff027b82 */ /* 0x000e240000000a00 */
[----:B0-----:R-:W2:Y:S02]  /*0a30*/  LDG.E.64 R2, desc[UR18][R2.64] ;  /* 0x0000001202027981 */ /* 0x001ea4000c1e1b00 */
[----:B--2---:R-:W-:-:S04]  /*0a40*/  ISETP.NE.U32.AND P0, PT, R2, RZ, PT ;  /* 0x000000ff0200720c */ /* 0x004fc80003f05070 */
[----:B------:R-:W-:-:S13]  /*0a50*/  ISETP.NE.AND.EX P0, PT, R3, RZ, PT, P0 ;  /* 0x000000ff0300720c */ /* 0x000fda0003f05300 */
[----:B------:R-:W-:Y:S05]  /*0a60*/  @!P0 BRA `(.L_x_4) ;  /* 0x0000000000088947 */ /* 0x000fea0003800000 */
[----:B------:R2:W5:Y:S01]  /*0a70*/  LD.E R11, desc[UR18][R2.64] ;  /* 0x00000012020b7980 */ /* 0x000562000c101900 */
[----:B------:R-:W-:Y:S05]  /*0a80*/  BRA `(.L_x_5) ;  /* 0x0000000000207947 */ /* 0x000fea0003800000 */
.L_x_4:
[----:B------:R-:W-:Y:S02]  /*0a90*/  ULDC.64 UR4, c[0x0][0x588] ;  /* 0x0001620000047ab9 */ /* 0x000fe40000000a00 */
[----:B------:R-:W-:-:S04]  /*0aa0*/  ISETP.NE.U32.AND P0, PT, RZ, UR4, PT ;  /* 0x00000004ff007c0c */ /* 0x000fc8000bf05070 */
[----:B------:R-:W-:-:S13]  /*0ab0*/  ISETP.NE.AND.EX P0, PT, RZ, UR5, PT, P0 ;  /* 0x00000005ff007c0c */ /* 0x000fda000bf05300 */
[----:B------:R-:W-:Y:S05]  /*0ac0*/  @!P0 BRA `(.L_x_6) ;  /* 0x00000000000c8947 */ /* 0x000fea0003800000 */
[----:B------:R-:W0:Y:S02]  /*0ad0*/  LDC.64 R2, c[0x0][0x588] ;  /* 0x00016200ff027b82 */ /* 0x000e240000000a00 */
[----:B0-----:R0:W5:Y:S01]  /*0ae0*/  LDG.E R11, desc[UR18][R2.64] ;  /* 0x00000012020b7981 */ /* 0x001162000c1e1900 */
[----:B------:R-:W-:Y:S05]  /*0af0*/  BRA `(.L_x_5) ;  /* 0x0000000000047947 */ /* 0x000fea0003800000 */
.L_x_6:
[----:B------:R-:W1:Y:S02]  /*0b00*/  LDC R11, c[0x0][0x580] ;  /* 0x00016000ff0b7b82 */ /* 0x000e640000000800 */
.L_x_5:
[----:B------:R-:W-:Y:S02]  /*0b10*/  ULDC.64 UR4, c[0x0][0x5a0] ;  /* 0x0001680000047ab9 */ /* 0x000fe40000000a00 */
[----:B------:R-:W-:-:S04]  /*0b20*/  ISETP.NE.U32.AND P0, PT, RZ, UR4, PT ;  /* 0x00000004ff007c0c */ /* 0x000fc8000bf05070 */
[----:B------:R-:W-:-:S13]  /*0b30*/  ISETP.NE.AND.EX P0, PT, RZ, UR5, PT, P0 ;  /* 0x00000005ff007c0c */ /* 0x000fda000bf05300 */
[----:B------:R-:W-:Y:S05]  /*0b40*/  @!P0 BRA `(.L_x_7) ;  /* 0x00000000001c8947 */ /* 0x000fea0003800000 */
[----:B0-2---:R-:W0:Y:S02]  /*0b50*/  LDC.64 R2, c[0x0][0x5a0] ;  /* 0x00016800ff027b82 */ /* 0x005e240000000a00 */
[----:B0-----:R-:W2:Y:S02]  /*0b60*/  LDG.E.64 R2, desc[UR18][R2.64] ;  /* 0x0000001202027981 */ /* 0x001ea4000c1e1b00 */
[----:B--2---:R-:W-:-:S04]  /*0b70*/  ISETP.NE.U32.AND P0, PT, R2, RZ, PT ;  /* 0x000000ff0200720c */ /* 0x004fc80003f05070 */
[----:B------:R-:W-:-:S13]  /*0b80*/  ISETP.NE.AND.EX P0, PT, R3, RZ, PT, P0 ;  /* 0x000000ff0300720c */ /* 0x000fda0003f05300 */
[----:B------:R-:W-:Y:S05]  /*0b90*/  @!P0 BRA `(.L_x_7) ;  /* 0x0000000000088947 */ /* 0x000fea0003800000 */
[----:B------:R0:W5:Y:S01]  /*0ba0*/  LD.E R10, desc[UR18][R2.64] ;  /* 0x00000012020a7980 */ /* 0x000162000c101900 */
[----:B------:R-:W-:Y:S05]  /*0bb0*/  BRA `(.L_x_8) ;  /* 0x0000000000207947 */ /* 0x000fea0003800000 */
.L_x_7:
[----:B------:R-:W-:Y:S02]  /*0bc0*/  ULDC.64 UR4, c[0x0][0x590] ;  /* 0x0001640000047ab9 */ /* 0x000fe40000000a00 */
[----:B------:R-:W-:-:S04]  /*0bd0*/  ISETP.NE.U32.AND P0, PT, RZ, UR4, PT ;  /* 0x00000004ff007c0c */ /* 0x000fc8000bf05070 */
[----:B------:R-:W-:-:S13]  /*0be0*/  ISETP.NE.AND.EX P0, PT, RZ, UR5, PT, P0 ;  /* 0x00000005ff007c0c */ /* 0x000fda000bf05300 */
[----:B------:R-:W-:Y:S05]  /*0bf0*/  @!P0 BRA `(.L_x_9) ;  /* 0x00000000000c8947 */ /* 0x000fea0003800000 */
[----:B0-2---:R-:W0:Y:S02]  /*0c00*/  LDC.64 R2, c[0x0][0x590] ;  /* 0x00016400ff027b82 */ /* 0x005e240000000a00 */
[----:B0-----:R4:W5:Y:S01]  /*0c10*/  LDG.E R10, desc[UR18][R2.64] ;  /* 0x00000012020a7981 */ /* 0x001962000c1e1900 */
[----:B------:R-:W-:Y:S05]  /*0c20*/  BRA `(.L_x_8) ;  /* 0x0000000000047947 */ /* 0x000fea0003800000 */
.L_x_9:
[----:B------:R-:W3:Y:S02]  /*0c30*/  LDC R10, c[0x0][0x584] ;  /* 0x00016100ff0a7b82 */ /* 0x000ee40000000800 */
.L_x_8:
[----:B------:R-:W1:Y:S01]  /*0c40*/  LDC R0, c[0x0][0x65c] ;  /* 0x00019700ff007b82 */ /* 0x000e620000000800 */
[----:B------:R-:W0:Y:S01]  /*0c50*/  S2R R22, SR_CTAID.Y ;  /* 0x0000000000167919 */ /* 0x000e220000002600 */
[----:B------:R-:W-:Y:S01]  /*0c60*/  ULDC UR8, c[0x0][0x28c] ;  /* 0x0000a30000087ab9 */ /* 0x000fe20000000800 */
[----:B------:R-:W-:Y:S01]  /*0c70*/  ISETP.NE.AND P0, PT, R5, 0x2, PT ;  /* 0x000000020500780c */ /* 0x000fe20003f05270 */
[----:B------:R-:W-:Y:S01]  /*0c80*/  UIADD3 UR8, UR8, 0x1f, URZ ;  /* 0x0000001f08087890 */ /* 0x000fe2000fffe03f */
[----:B------:R-:W3:Y:S01]  /*0c90*/  S2R R16, SR_CTAID.X ;  /* 0x0000000000107919 */ /* 0x000ee20000002500 */
[----:B------:R-:W-:Y:S01]  /*0ca0*/  IMAD.MOV.U32 R17, RZ, RZ, RZ ;  /* 0x000000ffff117224 */ /* 0x000fe200078e00ff */
[----:B------:R-:W-:Y:S01]  /*0cb0*/  UMOV UR4, URZ ;  /* 0x0000003f00047c82 */ /* 0x000fe20008000000 */
[----:B------:R-:W-:Y:S01]  /*0cc0*/  USHF.R.S32.HI UR10, URZ, 0x1f, UR8 ;  /* 0x0000001f3f0a7899 */ /* 0x000fe20008011408 */
[----:B------:R-:W-:-:S03]  /*0cd0*/  UMOV UR5, URZ ;  /* 0x0000003f00057c82 */ /* 0x000fc60008000000 */
[----:B------:R-:W-:-:S04]  /*0ce0*/  ULEA.HI UR10, UR10, UR8, URZ, 0x5 ;  /* 0x000000080a0a7291 */ /* 0x000fc8000f8f283f */
[----:B------:R-:W-:Y:S01]  /*0cf0*/  USHF.R.S32.HI UR13, URZ, 0x5, UR10 ;  /* 0x000000053f0d7899 */ /* 0x000fe2000801140a */
[----:B-1----:R-:W-:-:S13]  /*0d00*/  ISETP.NE.AND P3, PT, R0, 0x1, PT ;  /* 0x000000010000780c */ /* 0x002fda0003f65270 */
[----:B------:R-:W3:Y:S01]  /*0d10*/  @P3 LDC R15, c[0x0][0x10] ;  /* 0x00000400ff0f3b82 */ /* 0x000ee20000000800 */
[----:B0-2-4-:R-:W-:Y:S02]  /*0d20*/  @P3 IMAD.MOV.U32 R2, RZ, RZ, R22 ;  /* 0x000000ffff023224 */ /* 0x015fe400078e0016 */
[----:B------:R-:W-:Y:S02]  /*0d30*/  @P3 IMAD.MOV.U32 R3, RZ, RZ, RZ ;  /* 0x000000ffff033224 */ /* 0x000fe400078e00ff */
[----:B------:R-:W-:-:S03]  /*0d40*/  @P3 IMAD.MOV.U32 R5, RZ, RZ, RZ ;  /* 0x000000ffff053224 */ /* 0x000fc600078e00ff */
[----:B------:R-:W0:Y:S01]  /*0d50*/  @!P3 LDC R9, c[0x0][0xc] ;  /* 0x00000300ff09bb82 */ /* 0x000e220000000800 */
[----:B------:R-:W-:Y:S01]  /*0d60*/  ULDC UR6, c[0x0][0xc] ;  /* 0x0000030000067ab9 */ /* 0x000fe20000000800 */
[----:B------:R-:W-:Y:S02]  /*0d70*/  ULDC UR7, c[0x0][0x10] ;  /* 0x0000040000077ab9 */ /* 0x000fe40000000800 */
[----:B------:R-:W-:-:S04]  /*0d80*/  UIMAD.WIDE.U32 UR6, UR6, UR7, URZ ;  /* 0x00000007060672a5 */ /* 0x000fc8000f8e003f */
[----:B------:R-:W1:Y:S01]  /*0d90*/  LDC R8, c[0x0][0x14] ;  /* 0x00000500ff087b82 */ /* 0x000e620000000800 */
[----:B---3--:R-:W-:-:S04]  /*0da0*/  @P3 IMAD.WIDE.U32 R2, R16, R15, R2 ;  /* 0x0000000f10023225 */ /* 0x008fc800078e0002 */
[----:B------:R-:W-:Y:S02]  /*0db0*/  @P3 IMAD.IADD R3, R3, 0x1, R5 ;  /* 0x0000000103033824 */ /* 0x000fe400078e0205 */
[----:B0-----:R-:W-:-:S04]  /*0dc0*/  @!P3 IMAD.WIDE.U32 R4, R9, R22, R16 ;  /* 0x000000160904b225 */ /* 0x001fc800078e0010 */
[----:B------:R-:W-:Y:S02]  /*0dd0*/  @!P3 IMAD.MOV.U32 R2, RZ, RZ, R4 ;  /* 0x000000ffff02b224 */ /* 0x000fe400078e0004 */
[----:B------:R-:W-:Y:S02]  /*0de0*/  @!P3 IMAD.MOV.U32 R3, RZ, RZ, R5 ;  /* 0x000000ffff03b224 */ /* 0x000fe400078e0005 */
[C---:B-1----:R-:W-:Y:S02]  /*0df0*/  IMAD R15, R8.reuse, UR7, RZ ;  /* 0x00000007080f7c24 */ /* 0x042fe4000f8e02ff */
[----:B------:R-:W-:Y:S01]  /*0e00*/  IMAD.WIDE.U32 R8, R8, UR6, RZ ;  /* 0x0000000608087c25 */ /* 0x000fe2000f8e00ff */
[----:B------:R-:W-:-:S03]  /*0e10*/  ULDC.64 UR6, c[0x0][0x650] ;  /* 0x0001940000067ab9 */ /* 0x000fc60000000a00 */
[----:B------:R-:W-:Y:S01]  /*0e20*/  IMAD.IADD R0, R9, 0x1, R15 ;  /* 0x0000000109007824 */ /* 0x000fe200078e020f */
[----:B------:R-:W-:Y:S06]  /*0e30*/  @P0 BRA `(.L_x_10) ;  /* 0x0000000000200947 */ /* 0x000fec0003800000 */
[----:B------:R-:W-:Y:S01]  /*0e40*/  UISETP.GE.U32.AND UP0, UPT, UR13, 0x1e, UPT ;  /* 0x0000001e0d00788c */ /* 0x000fe2000bf06070 */
[----:B------:R-:W-:Y:S01]  /*0e50*/  IADD3 R2, P0, R2, R8, RZ ;  /* 0x0000000802027210 */ /* 0x000fe20007f1e0ff */
[----:B------:R-:W-:-:S04]  /*0e60*/  UIMAD.WIDE.U32 UR4, UR13, -0x77777777, URZ ;  /* 0x888888890d0478a5 */ /* 0x000fc8000f8e003f */
[----:B------:R-:W-:Y:S01]  /*0e70*/  USHF.R.U32.HI UR4, URZ, 0x4, UR5 ;  /* 0x000000043f047899 */ /* 0x000fe20008011605 */
[----:B------:R-:W-:Y:S02]  /*0e80*/  IMAD.X R3, R0, 0x1, R3, P0 ;  /* 0x0000000100037824 */ /* 0x000fe400000e0603 */
[----:B------:R-:W-:Y:S02]  /*0e90*/  UMOV UR5, URZ ;  /* 0x0000003f00057c82 */ /* 0x000fe40008000000 */
[----:B------:R-:W-:Y:S02]  /*0ea0*/  @UP0 ULOP3.LUT UR5, UR4, 0x1, URZ, 0xc0, !UPT ;  /* 0x0000000104050892 */ /* 0x000fe4000f8ec03f */
[----:B------:R-:W-:-:S12]  /*0eb0*/  UIMAD UR4, UR4, -0x1e, UR13 ;  /* 0xffffffe2040478a4 */ /* 0x000fd8000f8e020d */
.L_x_10:
[----:B------:R-:W-:Y:S01]  /*0ec0*/  ISETP.GE.U32.AND P0, PT, R2, UR6, PT ;  /* 0x0000000602007c0c */ /* 0x000fe2000bf06070 */
[----:B------:R-:W-:Y:S01]  /*0ed0*/  IMAD.MOV.U32 R6, RZ, RZ, -0x1 ;  /* 0xffffffffff067424 */ /* 0x000fe200078e00ff */
[----:B------:R-:W-:Y:S01]  /*0ee0*/  PRMT R15, RZ, 0x7610, R15 ;  /* 0x00007610ff0f7816 */ /* 0x000fe2000000000f */
[----:B------:R-:W-:Y:S01]  /*0ef0*/  IMAD.MOV.U32 R5, RZ, RZ, -0x1 ;  /* 0xffffffffff057424 */ /* 0x000fe200078e00ff */
[----:B------:R-:W-:Y:S01]  /*0f00*/  ISETP.GE.U32.AND.EX P0, PT, R3, UR7, PT, P0 ;  /* 0x0000000703007c0c */ /* 0x000fe2000bf06100 */
[----:B------:R-:W-:-:S12]  /*0f10*/  IMAD.MOV.U32 R4, RZ, RZ, -0x1 ;  /* 0xffffffffff047424 */ /* 0x000fd800078e00ff */
[----:B------:R-:W-:Y:S05]  /*0f20*/  @P0 BRA `(.L_x_11) ;  /* 0x00000004005c0947 */ /* 0x000fea0003800000 */
[----:B------:R-:W0:Y:S01]  /*0f30*/  LDC.64 R24, c[0x0][0x628] ;  /* 0x00018a00ff187b82 */ /* 0x000e220000000a00 */
[----:B------:R-:W-:Y:S02]  /*0f40*/  IMAD.MOV.U32 R4, RZ, RZ, R2 ;  /* 0x000000ffff047224 */ /* 0x000fe400078e0002 */
[----:B------:R-:W-:-:S05]  /*0f50*/  IMAD.MOV.U32 R5, RZ, RZ, R3 ;  /* 0x000000ffff057224 */ /* 0x000fca00078e0003 */
[----:B------:R-:W1:Y:S08]  /*0f60*/  LDC R6, c[0x0][0x630] ;  /* 0x00018c00ff067b82 */ /* 0x000e700000000800 */
[----:B------:R-:W2:Y:S01]  /*0f70*/  LDC.64 R26, c[0x0][0x620] ;  /* 0x00018800ff1a7b82 */ /* 0x000ea20000000a00 */
[----:B0-----:R-:W-:-:S04]  /*0f80*/  ISETP.NE.U32.AND P0, PT, R24, RZ, PT ;  /* 0x000000ff1800720c */ /* 0x001fc80003f05070 */
[----:B------:R-:W-:-:S13]  /*0f90*/  ISETP.NE.AND.EX P0, PT, R25, RZ, PT, P0 ;  /* 0x000000ff1900720c */ /* 0x000fda0003f05300 */
[----:B-12---:R-:W-:Y:S05]  /*0fa0*/  @!P0 BRA `(.L_x_12) ;  /* 0x0000000000288947 */ /* 0x006fea0003800000 */
[----:B------:R-:W0:Y:S02]  /*0fb0*/  LDC R15, c[0x0][0x634] ;  /* 0x00018d00ff0f7b82 */ /* 0x000e240000000800 */
[----:B0-----:R-:W-:-:S05]  /*0fc0*/  IADD3 R15, P0, R2, R15, RZ ;  /* 0x0000000f020f7210 */ /* 0x001fca0007f1e0ff */
[----:B------:R-:W-:-:S04]  /*0fd0*/  IMAD.X R23, RZ, RZ, R3, P0 ;  /* 0x000000ffff177224 */ /* 0x000fc800000e0603 */
[----:B------:R-:W-:-:S04]  /*0fe0*/  IMAD.WIDE.U32 R4, R23, R24, RZ ;  /* 0x0000001817047225 */ /* 0x000fc800078e00ff */
[----:B------:R-:W-:-:S04]  /*0ff0*/  IMAD.WIDE.U32 R18, P0, R15, R25, R4 ;  /* 0x000000190f127225 */ /* 0x000fc80007800004 */
[----:B------:R-:W-:-:S04]  /*1000*/  IMAD.WIDE.U32 R4, R15, R24, RZ ;  /* 0x000000180f047225 */ /* 0x000fc800078e00ff */
[----:B------:R-:W-:Y:S01]  /*1010*/  IMAD.X R21, RZ, RZ, RZ, P0 ;  /* 0x000000ffff157224 */ /* 0x000fe200000e06ff */
[----:B------:R-:W-:Y:S01]  /*1020*/  IADD3 RZ, P0, R5, R18, RZ ;  /* 0x0000001205ff7210 */ /* 0x000fe20007f1e0ff */
[----:B------:R-:W-:-:S04]  /*1030*/  IMAD.MOV.U32 R20, RZ, RZ, R19 ;  /* 0x000000ffff147224 */ /* 0x000fc800078e0013 */
[----:B------:R-:W-:-:S08]  /*1040*/  IMAD.WIDE.U32.X R4, R23, R25, R20, P0 ;  /* 0x0000001917047225 */ /* 0x000fd000000e0414 */
.L_x_12:
[-CC-:B------:R-:W-:Y:S01]  /*1050*/  SHF.R.U64 R33, R4, R6.reuse, R5.reuse ;  /* 0x0000000604217219 */ /* 0x180fe20000001205 */
[----:B------:R-:W0:Y:S01]  /*1060*/  LDC.64 R28, c[0x0][0x640] ;  /* 0x00019000ff1c7b82 */ /* 0x000e220000000a00 */
[----:B------:R-:W-:Y:S01]  /*1070*/  SHF.R.U32.HI R5, RZ, R6, R5 ;  /* 0x00000006ff057219 */ /* 0x000fe20000011605 */
[----:B------:R-:W-:Y:S01]  /*1080*/  ULDC UR6, c[0x0][0x150] ;  /* 0x0000540000067ab9 */ /* 0x000fe20000000800 */
[----:B------:R-:W-:Y:S02]  /*1090*/  IADD3 R17, P0, RZ, -R33, RZ ;  /* 0x80000021ff117210 */ /* 0x000fe40007f1e0ff */
[----:B------:R-:W-:-:S03]  /*10a0*/  I2FP.F32.U32 R4, R16 ;  /* 0x0000001000047245 */ /* 0x000fc60000201000 */
[----:B------:R-:W-:Y:S01]  /*10b0*/  IMAD.X R19, RZ, RZ, ~R5, P0 ;  /* 0x000000ffff137224 */ /* 0x000fe200000e0e05 */
[----:B------:R-:W1:Y:S01]  /*10c0*/  LDC R20, c[0x0][0x618] ;  /* 0x00018600ff147b82 */ /* 0x000e620000000800 */
[----:B------:R-:W-:Y:S01]  /*10d0*/  FMUL R6, R4, UR6 ;  /* 0x0000000604067c20 */ /* 0x000fe20008400000 */
[----:B------:R-:W-:Y:S01]  /*10e0*/  IMAD.WIDE.U32 R4, R17, R26, R2 ;  /* 0x0000001a11047225 */ /* 0x000fe200078e0002 */
[----:B------:R-:W-:-:S03]  /*10f0*/  ULDC UR6, c[0x0][0x154] ;  /* 0x0000550000067ab9 */ /* 0x000fc60000000800 */
[----:B------:R-:W-:Y:S01]  /*1100*/  IMAD R18, R19, R26, RZ ;  /* 0x0000001a13127224 */ /* 0x000fe200078e02ff */
[----:B------:R-:W2:Y:S01]  /*1110*/  F2I.U32.TRUNC.NTZ R6, R6 ;  /* 0x0000000600067305 */ /* 0x000ea2000020f000 */
[----:B------:R-:W3:Y:S01]  /*1120*/  LDC R15, c[0x0][0x144] ;  /* 0x00005100ff0f7b82 */ /* 0x000ee20000000800 */
[----:B------:R-:W-:Y:S02]  /*1130*/  IMAD.MOV.U32 R19, RZ, RZ, -0x1 ;  /* 0xffffffffff137424 */ /* 0x000fe400078e00ff */
[----:B------:R-:W-:-:S04]  /*1140*/  IMAD R17, R17, R27, R18 ;  /* 0x0000001b11117224 */ /* 0x000fc800078e0212 */
[----:B------:R-:W-:Y:S01]  /*1150*/  IMAD.IADD R17, R5, 0x1, R17 ;  /* 0x0000000105117824 */ /* 0x000fe200078e0211 */
[----:B------:R-:W4:Y:S01]  /*1160*/  LDC R26, c[0x0][0x608] ;  /* 0x00018200ff1a7b82 */ /* 0x000f220000000800 */
[----:B0-----:R-:W-:-:S04]  /*1170*/  ISETP.NE.U32.AND P0, PT, R28, RZ, PT ;  /* 0x000000ff1c00720c */ /* 0x001fc80003f05070 */
[----:B------:R-:W-:Y:S01]  /*1180*/  ISETP.NE.AND.EX P0, PT, R29, RZ, PT, P0 ;  /* 0x000000ff1d00720c */ /* 0x000fe20003f05300 */
[----:B--2---:R-:W-:Y:S02]  /*1190*/  IMAD.MOV R5, RZ, RZ, -R6 ;  /* 0x000000ffff057224 */ /* 0x004fe400078e0a06 */
[----:B------:R-:W0:Y:S01]  /*11a0*/  LDC R18, c[0x0][0x658] ;  /* 0x00019600ff127b82 */ /* 0x000e220000000800 */
[-CC-:B-1----:R-:W-:Y:S02]  /*11b0*/  SHF.R.U64 R24, R4, R20.reuse, R17.reuse ;  /* 0x0000001404187219 */ /* 0x182fe40000001211 */
[----:B------:R-:W-:Y:S02]  /*11c0*/  SHF.R.U32.HI R17, RZ, R20, R17 ;  /* 0x00000014ff117219 */ /* 0x000fe40000011611 */
[----:B------:R-:W-:-:S03]  /*11d0*/  I2FP.F32.U32 R4, R22 ;  /* 0x0000001600047245 */ /* 0x000fc60000201000 */
[----:B------:R-:W1:Y:S01]  /*11e0*/  LDC R23, c[0x0][0x148] ;  /* 0x00005200ff177b82 */ /* 0x000e620000000800 */
[----:B---3--:R-:W-:Y:S02]  /*11f0*/  IMAD R6, R15, R5, R16 ;  /* 0x000000050f067224 */ /* 0x008fe400078e0210 */
[----:B------:R-:W-:-:S04]  /*1200*/  FMUL R5, R4, UR6 ;  /* 0x0000000604057c20 */ /* 0x000fc80008400000 */
[----:B------:R2:W3:Y:S01]  /*1210*/  F2I.U32.TRUNC.NTZ R21, R5 ;  /* 0x0000000500157305 */ /* 0x0004e2000020f000 */
[----:B------:R-:W1:Y:S01]  /*1220*/  LDC R27, c[0x0][0x600] ;  /* 0x00018000ff1b7b82 */ /* 0x000e620000000800 */
[-CC-:B----4-:R-:W-:Y:S02]  /*1230*/  SHF.R.U64 R35, R24, R26.reuse, R17.reuse ;  /* 0x0000001a18237219 */ /* 0x190fe40000001211 */
[----:B------:R-:W-:Y:S01]  /*1240*/  SHF.R.U32.HI R15, RZ, R26, R17 ;  /* 0x0000001aff0f7219 */ /* 0x000fe20000011611 */
[----:B------:R-:W-:-:S04]  /*1250*/  IMAD.MOV.U32 R17, RZ, RZ, 0x1 ;  /* 0x00000001ff117424 */ /* 0x000fc800078e00ff */
[----:B------:R-:W4:Y:S01]  /*1260*/  LDC R30, c[0x0][0x648] ;  /* 0x00019200ff1e7b82 */ /* 0x000f220000000800 */
[-C--:B0-----:R-:W-:Y:S02]  /*1270*/  SHF.L.U32 R4, R19, R18.reuse, RZ ;  /* 0x0000001213047219 */ /* 0x081fe400000006ff */
[-CC-:B------:R-:W-:Y:S02]  /*1280*/  SHF.R.U64 R26, R35, R18.reuse, R15.reuse ;  /* 0x00000012231a7219 */ /* 0x180fe4000000120f */
[----:B------:R-:W-:Y:S02]  /*1290*/  SHF.R.U32.HI R25, RZ, R18, R15 ;  /* 0x00000012ff197219 */ /* 0x000fe4000001160f */
[----:B------:R-:W-:Y:S01]  /*12a0*/  LOP3.LUT R20, RZ, R4, RZ, 0x33, !PT ;  /* 0x00000004ff147212 */ /* 0x000fe200078e33ff */
[----:B------:R-:W0:Y:S01]  /*12b0*/  LDC R31, c[0x0][0x638] ;  /* 0x00018e00ff1f7b82 */ /* 0x000e220000000800 */
[----:B------:R-:W-:Y:S01]  /*12c0*/  SHF.L.U32 R15, R17, R18, RZ ;  /* 0x00000012110f7219 */ /* 0x000fe200000006ff */
[----:B------:R-:W-:-:S02]  /*12d0*/  IMAD.MOV.U32 R4, RZ, RZ, R26 ;  /* 0x000000ffff047224 */ /* 0x000fc400078e001a */
[----:B--2---:R-:W-:-:S04]  /*12e0*/  IMAD.MOV.U32 R5, RZ, RZ, R25 ;  /* 0x000000ffff057224 */ /* 0x004fc800078e0019 */
[----:B------:R-:W2:Y:S01]  /*12f0*/  LDC R32, c[0x0][0x610] ;  /* 0x00018400ff207b82 */ /* 0x000ea20000000800 */
[----:B---3--:R-:W-:Y:S05]  /*1300*/  @!P0 BRA `(.L_x_13) ;  /* 0x0000000000288947 */ /* 0x008fea0003800000 */
[----:B------:R-:W3:Y:S02]  /*1310*/  LDC R19, c[0x0][0x64c] ;  /* 0x00019300ff137b82 */ /* 0x000ee40000000800 */
[----:B---3--:R-:W-:-:S05]  /*1320*/  IADD3 R19, P0, R26, R19, RZ ;  /* 0x000000131a137210 */ /* 0x008fca0007f1e0ff */
        /* <DEDUP_REMOVED lines=8> */
.L_x_13:
[----:B----4-:R-:W-:Y:S01]  /*13b0*/  SHF.R.U64 R4, R4, R30, R5 ;  /* 0x0000001e04047219 */ /* 0x010fe20000001205 */
[----:B-1----:R-:W-:Y:S01]  /*13c0*/  VIADD R5, R27, 0xffffffff ;  /* 0xffffffff1b057836 */ /* 0x002fe20000000000 */
[----:B------:R-:W-:Y:S01]  /*13d0*/  LOP3.LUT R20, R35, R20, RZ, 0xc0, !PT ;  /* 0x0000001423147212 */ /* 0x000fe200078ec0ff */
[----:B------:R-:W-:Y:S02]  /*13e0*/  IMAD.MOV R21, RZ, RZ, -R21 ;  /* 0x000000ffff157224 */ /* 0x000fe400078e0a15 */
[----:B------:R-:W-:Y:S01]  /*13f0*/  IMAD.MOV R16, RZ, RZ, -R4 ;  /* 0x000000ffff107224 */ /* 0x000fe200078e0a04 */
[----:B------:R-:W-:Y:S01]  /*1400*/  LOP3.LUT R5, R24, R5, RZ, 0xc0, !PT ;  /* 0x0000000518057212 */ /* 0x000fe200078ec0ff */
[----:B------:R-:W-:Y:S02]  /*1410*/  IMAD R15, R15, R4, R20 ;  /* 0x000000040f0f7224 */ /* 0x000fe400078e0214 */
[----:B------:R-:W-:Y:S02]  /*1420*/  @P3 IMAD R6, R23, R21, R22 ;  /* 0x0000001517063224 */ /* 0x000fe400078e0216 */
[----:B0-----:R-:W-:-:S02]  /*1430*/  IMAD R4, R16, R31, R26 ;  /* 0x0000001f10047224 */ /* 0x001fc400078e021a */
[----:B--2---:R-:W-:Y:S02]  /*1440*/  IMAD R6, R15, R32, R6 ;  /* 0x000000200f067224 */ /* 0x004fe400078e0206 */
[----:B------:R-:W-:Y:S02]  /*1450*/  IMAD R17, R4, R27, R5 ;  /* 0x0000001b04117224 */ /* 0x000fe400078e0205 */
[----:B------:R-:W-:Y:S02]  /*1460*/  IMAD.MOV.U32 R15, RZ, RZ, 0x1 ;  /* 0x00000001ff0f7424 */ /* 0x000fe400078e00ff */
[----:B------:R-:W-:Y:S01]  /*1470*/  IMAD.MOV.U32 R4, RZ, RZ, R33 ;  /* 0x000000ffff047224 */ /* 0x000fe200078e0021 */
[----:B------:R-:W-:Y:S02]  /*1480*/  SEL R5, R17, R6, !P3 ;  /* 0x0000000611057207 */ /* 0x000fe40005800000 */
[----:B------:R-:W-:-:S07]  /*1490*/  SEL R6, R6, R17, !P3 ;  /* 0x0000001106067207 */ /* 0x000fce0005800000 */
.L_x_11:
[----:B------:R-:W-:Y:S05]  /*14a0*/  @!P2 BRA `(.L_x_14) ;  /* 0x0000009400dca947 */ /* 0x000fea0003800000 */
[----:B------:R-:W-:-:S13]  /*14b0*/  ISETP.GT.U32.AND P0, PT, R34, 0x1, PT ;  /* 0x000000012200780c */ /* 0x000fda0003f04070 */
[----:B------:R-:W-:Y:S05]  /*14c0*/  @P0 EXIT ;  /* 0x000000000000094d */ /* 0x000fea0003800000 */
.L_x_15:
[----:B------:R-:W-:-:S08]  /*14d0*/  NOP ;  /* 0x0000000000007918 */ /* 0x000fd00000000000 */
[----:B------:R-:W0:Y:S02]  /*14e0*/  USETMAXREG.TRY_ALLOC.CTAPOOL UP0, 0xe8 ;  /* 0x000000e8000079c8 */ /* 0x000e240008000600 */
[----:B0-----:R-:W-:-:S13]  /*14f0*/  PLOP3.LUT P0, PT, PT, PT, UP0, 0x80, 0x0 ;  /* 0x000000000000781c */ /* 0x001fda0003f0f008 */
[----:B------:R-:W-:Y:S05]  /*1500*/  @!P0 BRA `(.L_x_15) ;  /* 0xfffffffc00f08947 */ /* 0x000fea000383ffff */
[----:B------:R-:W-:-:S13]  /*1510*/  LOP3.LUT P0, RZ, R15, 0xff, RZ, 0xc0, !PT ;  /* 0x000000ff0fff7812 */ /* 0x000fda000780c0ff */
[----:B------:R-:W-:Y:S05]  /*1520*/  @!P0 EXIT ;  /* 0x000000000000894d */ /* 0x000fea0003800000 */
[----:B------:R-:W0:Y:S01]  /*1530*/  S2UR UR6, SR_CgaCtaId ;  /* 0x00000000000679c3 */ /* 0x000e220000008800 */
[----:B------:R-:W-:Y:S01]  /*1540*/  SHF.R.S32.HI R12, RZ, 0x1f, R13 ;  /* 0x0000001fff0c7819 */ /* 0x000fe2000001140d */
[----:B------:R-:W-:Y:S01]  /*1550*/  UIADD3 UR10, UR9, -0x1, URZ ;  /* 0xffffffff090a7890 */ /* 0x000fe2000fffe03f */
[----:B------:R-:W-:Y:S01]  /*1560*/  LOP3.LUT R199, R7, 0x1, RZ, 0xfc, !PT ;  /* 0x0000000107c77812 */ /* 0x000fe200078efcff */
[----:B------:R-:W-:Y:S01]  /*1570*/  UMOV UR7, 0x400 ;  /* 0x0000040000077882 */ /* 0x000fe20000000000 */
[CC--:B------:R-:W-:Y:S01]  /*1580*/  LEA.HI R14, R12.reuse, R13.reuse, RZ, 0x2 ;  /* 0x0000000d0c0e7211 */ /* 0x0c0fe200078f10ff */
[----:B------:R-:W-:Y:S01]  /*1590*/  UISETP.LT.AND UP0, UPT, UR13, 0x1, UPT ;  /* 0x000000010d00788c */ /* 0x000fe2000bf01270 */
[----:B------:R-:W-:Y:S01]  /*15a0*/  LEA.HI R12, R12, R13, RZ, 0x5 ;  /* 0x0000000d0c0c7211 */ /* 0x000fe200078f28ff */
[----:B------:R-:W-:Y:S01]  /*15b0*/  USHF.L.U32 UR14, UR13, 0x1, URZ ;  /* 0x000000010d0e7899 */ /* 0x000fe2000800063f */
[--C-:B------:R-:W-:Y:S01]  /*15c0*/  SHF.R.S32.HI R16, RZ, 0x2, R14.reuse ;  /* 0x00000002ff107819 */ /* 0x100fe2000001140e */
[----:B------:R-:W-:Y:S01]  /*15d0*/  USEL UR8, UR13, 0x1, UP0 ;  /* 0x000000010d087887 */ /* 0x000fe20008000000 */
[----:B------:R-:W-:Y:S01]  /*15e0*/  SHF.R.S32.HI R15, RZ, 0x1f, R14 ;  /* 0x0000001fff0f7819 */ /* 0x000fe2000001140e */
[----:B------:R-:W-:Y:S01]  /*15f0*/  UISETP.NE.AND UP0, UPT, UR10, URZ, UPT ;  /* 0x0000003f0a00728c */ /* 0x000fe2000bf05270 */
[----:B------:R-:W-:Y:S01]  /*1600*/  LOP3.LUT R14, R14, 0xfffffffc, RZ, 0xc0, !PT ;  /* 0xfffffffc0e0e7812 */ /* 0x000fe200078ec0ff */
[----:B------:R-:W-:Y:S01]  /*1610*/  UIADD3 UR8, -UR8, UR13, URZ ;  /* 0x0000000d08087290 */ /* 0x000fe2000fffe13f */
[----:B------:R-:W-:Y:S01]  /*1620*/  LEA.HI R15, R15, R16, RZ, 0x3 ;  /* 0x000000100f0f7211 */ /* 0x000fe200078f18ff */
[----:B------:R-:W-:-:S02]  /*1630*/  USEL UR11, URZ, 0x1, UP0 ;  /* 0x000000013f0b7887 */ /* 0x000fc40008000000 */
[----:B------:R-:W-:Y:S01]  /*1640*/  IMAD.IADD R14, R13, 0x1, -R14 ;  /* 0x000000010d0e7824 */ /* 0x000fe200078e0a0e */
[----:B------:R-:W-:-:S03]  /*1650*/  LOP3.LUT R15, R15, 0xfffffff8, RZ, 0xc0, !PT ;  /* 0xfffffff80f0f7812 */ /* 0x000fc600078ec0ff */
[----:B------:R-:W-:Y:S01]  /*1660*/  IMAD.U32 R201, RZ, RZ, UR11 ;  /* 0x0000000bffc97e24 */ /* 0x000fe2000f8e00ff */
[----:B0-----:R-:W-:Y:S01]  /*1670*/  ULEA UR7, UR6, UR7, 0x18 ;  /* 0x0000000706077291 */ /* 0x001fe2000f8ec03f */
[----:B------:R-:W-:Y:S01]  /*1680*/  IMAD.IADD R16, R16, 0x1, -R15 ;  /* 0x0000000110107824 */ /* 0x000fe200078e0a0f */
[----:B------:R-:W-:Y:S01]  /*1690*/  USHF.L.U32 UR6, UR10, 0x3, URZ ;  /* 0x000000030a067899 */ /* 0x000fe2000800063f */
[----:B------:R-:W-:Y:S01]  /*16a0*/  SHF.R.S32.HI R15, RZ, 0x5, R12 ;  /* 0x00000005ff0f7819 */ /* 0x000fe2000001140c */
[----:B------:R-:W-:Y:S02]  /*16b0*/  UIADD3 UR15, UR7, 0x1f0, URZ ;  /* 0x000001f0070f7890 */ /* 0x000fe4000fffe03f */
[----:B------:R-:W-:Y:S01]  /*16c0*/  ULOP3.LUT UR6, UR6, 0x8, URZ, 0xc0, !UPT ;  /* 0x0000000806067892 */ /* 0x000fe2000f8ec03f */
[--C-:B------:R-:W-:Y:S01]  /*16d0*/  SHF.R.S32.HI R17, RZ, 0x1f, R16.reuse ;  /* 0x0000001fff117819 */ /* 0x100fe20000011410 */
[----:B------:R-:W-:Y:S01]  /*16e0*/  IMAD R18, R15, -0x10, -R16 ;  /* 0xfffffff00f127824 */ /* 0x000fe200078e0a10 */
[----:B------:R-:W-:-:S02]  /*16f0*/  ULEA UR9, UR9, UR15, 0x3 ;  /* 0x0000000f09097291 */ /* 0x000fc4000f8e183f */
[----:B------:R-:W-:Y:S01]  /*1700*/  ULOP3.LUT UR16, UR6, 0x8, URZ, 0x3c, !UPT ;  /* 0x0000000806107892 */ /* 0x000fe2000f8e3c3f */
[----:B------:R-:W-:Y:S01]  /*1710*/  IMAD.WIDE R12, R15, 0x10, R16 ;  /* 0x000000100f0c7825 */ /* 0x000fe200078e0210 */
[----:B------:R-:W-:-:S03]  /*1720*/  ULOP3.LUT UR10, UR6, 0x18, URZ, 0x3c, !UPT ;  /* 0x00000018060a7892 */ /* 0x000fc6000f8e3c3f */
[----:B------:R-:W-:Y:S02]  /*1730*/  ULDC UR6, c[0x0][0x284] ;  /* 0x0000a10000067ab9 */ /* 0x000fe40000000800 */
[----:B------:R-:W-:-:S07]  /*1740*/  VIADD R15, R18, UR6 ;  /* 0x00000006120f7c36 */ /* 0x000fce0008000000 */
.L_x_218:
[----:B------:R-:W-:Y:S01]  /*1750*/  SHF.L.U32 R16, R201, 0x1f, RZ ;  /* 0x0000001fc9107819 */ /* 0x000fe200000006ff */
[----:B------:R-:W0:Y:S01]  /*1760*/  LDC R17, c[0x0][0x28c] ;  /* 0x0000a300ff117b82 */ /* 0x000e220000000800 */
[----:B------:R-:W-:Y:S01]  /*1770*/  UMOV UR6, URZ ;  /* 0x0000003f00067c82 */ /* 0x000fe20008000000 */
[----:B------:R-:W-:Y:S01]  /*1780*/  UMOV UR11, UR4 ;  /* 0x00000004000b7c82 */ /* 0x000fe20008000000 */
[----:B-1----:R-:W1:Y:S01]  /*1790*/  SYNCS.PHASECHK.TRANS64.TRYWAIT P0, [UR9+-0x8], R16 ;  /* 0xfffff810ff0075a7 */ /* 0x002e620008000149 */
[----:B0-----:R-:W-:Y:S01]  /*17a0*/  ISETP.GE.AND P1, PT, R17, 0x1, PT ;  /* 0x000000011100780c */ /* 0x001fe20003f26270 */
[----:B-1--4-:R-:W-:-:S12]  /*17b0*/  @!P0 BRA `(.L_x_16) ;  /* 0x000000b000a48947 */ /* 0x012fd80003800000 */
.L_x_266:
[----:B------:R-:W-:Y:S01]  /*17c0*/  UMOV UR20, URZ ;  /* 0x0000003f00147c82 */ /* 0x000fe20008000000 */
[----:B------:R-:W-:Y:S01]  /*17d0*/  UMOV UR21, URZ ;  /* 0x0000003f00157c82 */ /* 0x000fe20008000000 */
[----:B------:R-:W-:Y:S02]  /*17e0*/  CS2R R116, SRZ ;  /* 0x0000000000747805 */ /* 0x000fe4000001ff00 */
[----:B------:R-:W-:Y:S02]  /*17f0*/  CS2R R112, SRZ ;  /* 0x0000000000707805 */ /* 0x000fe4000001ff00 */
[----:B------:R-:W-:Y:S02]  /*1800*/  CS2R R114, SRZ ;  /* 0x0000000000727805 */ /* 0x000fe4000001ff00 */
[----:B------:R-:W-:Y:S02]  /*1810*/  CS2R R118, SRZ ;  /* 0x0000000000767805 */ /* 0x000fe4000001ff00 */
[----:B------:R-:W-:-:S02]  /*1820*/  CS2R R122, SRZ ;  /* 0x00000000007a7805 */ /* 0x000fc4000001ff00 */
[----:B------:R-:W-:Y:S02]  /*1830*/  CS2R R124, SRZ ;  /* 0x00000000007c7805 */ /* 0x000fe4000001ff00 */
        /* <DEDUP_REMOVED lines=36> */
[----:B------:R-:W-:Y:S01]  /*1a80*/  CS2R R196, SRZ ;  /* 0x0000000000c47805 */ /* 0x000fe2000001ff00 */
[----:B------:R-:W-:Y:S01]  /*1a90*/  IMAD.MOV.U32 R198, RZ, RZ, RZ ;  /* 0x000000ffffc67224 */ /* 0x000fe200078e00ff */
[----:B------:R-:W-:Y:S01]  /*1aa0*/  CS2R R104, SRZ ;  /* 0x0000000000687805 */ /* 0x000fe2000001ff00 */
[----:B------:R-:W-:Y:S01]  /*1ab0*/  IMAD.MOV.U32 R200, RZ, RZ, RZ ;  /* 0x000000ffffc87224 */ /* 0x000fe200078e00ff */
[----:B------:R-:W-:Y:S01]  /*1ac0*/  CS2R R106, SRZ ;  /* 0x00000000006a7805 */ /* 0x000fe2000001ff00 */
[----:B------:R-:W-:Y:S01]  /*1ad0*/  IMAD.U32 R19, RZ, RZ, UR5 ;  /* 0x00000005ff137e24 */ /* 0x000fe2000f8e00ff */
        /* <DEDUP_REMOVED lines=41> */
[----:B------:R-:W-:Y:S01]  /*1d70*/  CS2R R30, SRZ ;  /* 0x00000000001e7805 */ /* 0x000fe2000001ff00 */
[----:B------:R-:W-:Y:S06]  /*1d80*/  @!P1 BRA `(.L_x_17) ;  /* 0x0000000c00609947 */ /* 0x000fec0003800000 */
[----:B------:R-:W-:-:S13]  /*1d90*/  ISETP.NE.AND P1, PT, R199, 0x3, PT ;  /* 0x00000003c700780c */ /* 0x000fda0003f25270 */
[----:B------:R-:W-:Y:S05]  /*1da0*/  @!P1 BRA `(.L_x_18) ;  /* 0x0000000000049947 */ /* 0x000fea0003800000 */
[----:B------:R-:W-:Y:S01]  /*1db0*/  BPT.TRAP 0x1 ;  /* 0x000000040000795c */ /* 0x000fe20000300000 */
.L_x_18:
[----:B------:R-:W-:Y:S01]  /*1dc0*/  ULEA UR11, UR4, UR7, 0x3 ;  /* 0x00000007040b7291 */ /* 0x000fe2000f8e183f */
[----:B0-----:R-:W-:-:S05]  /*1dd0*/  IMAD.U32 R16, RZ, RZ, UR5 ;  /* 0x00000005ff107e24 */ /* 0x001fca000f8e00ff */
[----:B------:R-:W-:-:S04]  /*1de0*/  SHF.L.U32 R16, R16, 0x1f, RZ ;  /* 0x0000001f10107819 */ /* 0x000fc800000006ff */
[----:B------:R0:W1:Y:S01]  /*1df0*/  SYNCS.PHASECHK.TRANS64.TRYWAIT P0, [UR11], R16 ;  /* 0x00000010ff0075a7 */ /* 0x000062000800014b */
[----:B------:R-:W-:Y:S05]  /*1e00*/  @!P1 BRA `(.L_x_19) ;  /* 0x0000000000049947 */ /* 0x000fea0003800000 */
[----:B------:R-:W-:Y:S01]  /*1e10*/  BPT.TRAP 0x1 ;  /* 0x000000040000795c */ /* 0x000fe20000300000 */
.L_x_19:
[----:B------:R-:W-:Y:S01]  /*1e20*/  UMOV UR6, 0x1 ;  /* 0x0000000100067882 */ /* 0x000fe20000000000 */
[----:B------:R-:W-:Y:S01]  /*1e30*/  IMAD.MOV.U32 R116, RZ, RZ, RZ ;  /* 0x000000ffff747224 */ /* 0x000fe200078e00ff */
[----:B-1----:R-:W-:Y:S06]  /*1e40*/  @P0 BRA `(.L_x_20) ;  /* 0x0000000000080947 */ /* 0x002fec0003800000 */
[----:B------:R-:W1:Y:S02]  /*1e50*/  SYNCS.PHASECHK.TRANS64.TRYWAIT P0, [UR11], R16 ;  /* 0x00000010ff0075a7 */ /* 0x000e64000800014b */
[----:B-1----:R-:W-:Y:S05]  /*1e60*/  @!P0 BRA `(.L_x_21) ;  /* 0x000000ac00108947 */ /* 0x002fea0003800000 */
.L_x_20:
[----:B------:R-:W-:Y:S01]  /*1e70*/  UIADD3 UR11, UR7, 0x300, URZ ;  /* 0x00000300070b7890 */ /* 0x000fe2000fffe03f */
[----:B------:R-:W-:Y:S01]  /*1e80*/  WARPGROUP.ARRIVE ;  /* 0x00000000000079c5 */ /* 0x000fe20000000000 */
[----:B------:R-:W-:Y:S01]  /*1e90*/  UIADD3 UR12, UR7, 0xf300, URZ ;  /* 0x0000f300070c7890 */ /* 0x000fe2000fffe03f */
[----:B------:R-:W-:Y:S01]  /*1ea0*/  CS2R R112, SRZ ;  /* 0x0000000000707805 */ /* 0x000fe2000001ff00 */
[----:B------:R-:W-:Y:S01]  /*1eb0*/  USHF.R.U32.HI UR11, URZ, 0x4, UR11 ;  /* 0x000000043f0b7899 */ /* 0x000fe2000801160b */
[----:B------:R-:W-:Y:S01]  /*1ec0*/  CS2R R114, SRZ ;  /* 0x0000000000727805 */ /* 0x000fe2000001ff00 */
[----:B------:R-:W-:Y:S01]  /*1ed0*/  USHF.R.U32.HI UR12, URZ, 0x4, UR12 ;  /* 0x000000043f0c7899 */ /* 0x000fe2000801160c */
[----:B------:R-:W-:Y:S01]  /*1ee0*/  CS2R R118, SRZ ;  /* 0x0000000000767805 */ /* 0x000fe2000001ff00 */
[----:B------:R-:W-:Y:S01]  /*1ef0*/  ULOP3.LUT UR11, UR11, 0x3fff, URZ, 0xc0, !UPT ;  /* 0x00003fff0b0b7892 */ /* 0x000fe2000f8ec03f */
[----:B------:R-:W-:Y:S01]  /*1f00*/  CS2R R122, SRZ ;  /* 0x00000000007a7805 */ /* 0x000fe2000001ff00 */
[----:B------:R-:W-:Y:S01]  /*1f10*/  ULOP3.LUT UR12, UR12, 0x3fff, URZ, 0xc0, !UPT ;  /* 0x00003fff0c0c7892 */ /* 0x000fe2000f8ec03f */
[----:B------:R-:W-:Y:S01]  /*1f20*/  IMAD.MOV.U32 R117, RZ, RZ, RZ ;  /* 0x000000ffff757224 */ /* 0x000fe200078e00ff */
[----:B------:R-:W-:Y:S01]  /*1f30*/  ULOP3.LUT UR20, UR11, 0x10000, URZ, 0xfc, !UPT ;  /* 0x000100000b147892 */ /* 0x000fe2000f8efc3f */
[----:B------:R-:W-:Y:S01]  /*1f40*/  CS2R R124, SRZ ;  /* 0x00000000007c7805 */ /* 0x000fe2000001ff00 */
[----:B------:R-:W-:Y:S01]  /*1f50*/  ULOP3.LUT UR11, UR12, 0x10000, URZ, 0xfc, !UPT ;  /* 0x000100000c0b7892 */ /* 0x000fe2000f8efc3f */
[----:B------:R-:W-:Y:S01]  /*1f60*/  CS2R R126, SRZ ;  /* 0x00000000007e7805 */ /* 0x000fe2000001ff00 */
[----:B------:R-:W-:Y:S01]  /*1f70*/  ULEA UR20, UR4, UR20, 0x7 ;  /* 0x0000001404147291 */ /* 0x000fe2000f8e383f */
[----:B------:R-:W-:Y:S01]  /*1f80*/  CS2R R120, SRZ ;  /* 0x0000000000787805 */ /* 0x000fe2000001ff00 */
[----:B------:R-:W-:Y:S01]  /*1f90*/  UIMAD UR11, UR4, 0x160, UR11 ;  /* 0x00000160040b78a4 */ /* 0x000fe2000f8e020b */
[----:B------:R-:W-:Y:S01]  /*1fa0*/  CS2R R130, SRZ ;  /* 0x0000000000827805 */ /* 0x000fe2000001ff00 */
[----:B------:R-:W-:Y:S01]  /*1fb0*/  UMOV UR21, 0xc0000010 ;  /* 0xc000001000157882 */ /* 0x000fe20000000000 */
[----:B------:R-:W-:Y:S01]  /*1fc0*/  UMOV UR23, 0xc0000010 ;  /* 0xc000001000177882 */ /* 0x000fe20000000000 */
[----:B------:R-:W-:Y:S01]  /*1fd0*/  UIADD3 UR12, UR11, 0x20, URZ ;  /* 0x000000200b0c7890 */ /* 0x000fe2000fffe03f */
[----:B------:R-:W-:Y:S01]  /*1fe0*/  CS2R R128, SRZ ;  /* 0x0000000000807805 */ /* 0x000fe2000001ff00 */
[----:B------:R-:W-:Y:S01]  /*1ff0*/  UIADD3 UR17, UR11, 0x40, URZ ;  /* 0x000000400b117890 */ /* 0x000fe2000fffe03f */
[----:B------:R-:W-:Y:S01]  /*2000*/  CS2R R132, SRZ ;  /* 0x0000000000847805 */ /* 0x000fe2000001ff00 */
[----:B------:R-:W-:Y:S01]  /*2010*/  UMOV UR22, UR11 ;  /* 0x0000000b00167c82 */ /* 0x000fe20008000000 */
[----:B------:R-:W-:Y:S01]  /*2020*/  CS2R R134, SRZ ;  /* 0x0000000000867805 */ /* 0x000fe2000001ff00 */
[----:B------:R-:W-:Y:S01]  /*2030*/  QGMMA.64x16x32.F32.E4M3.E4M3 R104, gdesc[UR20], RZ, !UPT ;  /* 0x00200000146879f3 */ /* 0x000fe2000c7008ff */
[----:B------:R-:W-:Y:S01]  /*2040*/  UMOV UR22, UR12 ;  /* 0x0000000c00167c82 */ /* 0x000fe20008000000 */
[----:B------:R-:W-:Y:S01]  /*2050*/  UIADD3 UR12, UR11, 0x60, URZ ;  /* 0x000000600b0c7890 */ /* 0x000fe2000fffe03f */
[----:B------:R-:W-:Y:S01]  /*2060*/  CS2R R136, SRZ ;  /* 0x0000000000887805 */ /* 0x000fe2000001ff00 */
[----:B------:R-:W-:Y:S01]  /*2070*/  UMOV UR23, 0xc0000010 ;  /* 0xc000001000177882 */ /* 0x000fe20000000000 */
[----:B------:R-:W-:Y:S01]  /*2080*/  CS2R R140, SRZ ;  /* 0x00000000008c7805 */ /* 0x000fe2000001ff00 */
[----:B------:R-:W-:Y:S01]  /*2090*/  QGMMA.64x16x32.F32.E4M3.E4M3 R96, gdesc[UR20], RZ, !UPT ;  /* 0x00200000146079f3 */ /* 0x000fe2000c7008ff */
[----:B------:R-:W-:Y:S01]  /*20a0*/  UMOV UR22, UR17 ;  /* 0x0000001100167c82 */ /* 0x000fe20008000000 */
[----:B------:R-:W-:Y:S01]  /*20b0*/  UMOV UR23, 0xc0000010 ;  /* 0xc000001000177882 */ /* 0x000fe20000000000 */
[----:B------:R-:W-:Y:S01]  /*20c0*/  UIADD3 UR17, UR11, 0x80, URZ ;  /* 0x000000800b117890 */ /* 0x000fe2000fffe03f */
        /* <DEDUP_REMOVED lines=25> */
[----:B------:R-:W-:Y:S01]  /*2260*/  UIADD3 UR11, UR11, 0x140, URZ ;  /* 0x000001400b0b7890 */ /* 0x000fe2000fffe03f */
[----:B------:R-:W-:Y:S01]  /*2270*/  QGMMA.64x16x32.F32.E4M3.E4M3 R48, gdesc[UR20], RZ, !UPT ;  /* 0x00200000143079f3 */ /* 0x000fe2000c7008ff */
[----:B------:R-:W-:Y:S01]  /*2280*/  UMOV UR22, UR17 ;  /* 0x0000001100167c82 */ /* 0x000fe20008000000 */
[----:B------:R-:W-:Y:S01]  /*2290*/  UMOV UR23, 0xc0000010 ;  /* 0xc000001000177882 */ /* 0x000fe20000000000 */
[----:B------:R-:W-:Y:S01]  /*22a0*/  CS2R R150, SRZ ;  /* 0x0000000000967805 */ /* 0x000fe2000001ff00 */
[----:B------:R-:W-:Y:S01]  /*22b0*/  QGMMA.64x16x32.F32.E4M3.E4M3 R40, gdesc[UR20], RZ, !UPT ;  /* 0x00200000142879f3 */ /* 0x000fe2000c7008ff */
[----:B------:R-:W-:Y:S01]  /*22c0*/  UMOV UR22, UR12 ;  /* 0x0000000c00167c82 */ /* 0x000fe20008000000 */
[----:B------:R-:W-:Y:S01]  /*22d0*/  UMOV UR23, 0xc0000010 ;  /* 0xc000001000177882 */ /* 0x000fe20000000000 */
[----:B------:R-:W-:Y:S01]  /*22e0*/  ULDC UR12, c[0x0][0x50c] ;  /* 0x00014300000c7ab9 */ /* 0x000fe20000000800 */
[----:B------:R-:W-:Y:S01]  /*22f0*/  QGMMA.64x16x32.F32.E4M3.E4M3 R32, gdesc[UR20], RZ, !UPT ;  /* 0x00200000142079f3 */ /* 0x000fe2000c7008ff */
[----:B------:R-:W-:Y:S01]  /*2300*/  UISETP.NE.AND UP0, UPT, UR12, 0x1, UPT ;  /* 0x000000010c00788c */ /* 0x000fe2000bf05270 */
[----:B------:R-:W-:Y:S01]  /*2310*/  CS2R R152, SRZ ;  /* 0x0000000000987805 */ /* 0x000fe2000001ff00 */
[----:B------:R-:W-:Y:S01]  /*2320*/  UMOV UR22, UR11 ;  /* 0x0000000b00167c82 */ /* 0x000fe20008000000 */
[----:B------:R-:W-:Y:S01]  /*2330*/  UMOV UR23, 0xc0000010 ;  /* 0xc000001000177882 */ /* 0x000fe20000000000 */
[----:B------:R-:W-:Y:S01]  /*2340*/  CS2R R154, SRZ ;  /* 0x00000000009a7805 */ /* 0x000fe2000001ff00 */
[----:B------:R-:W-:Y:S01]  /*2350*/  QGMMA.64x16x32.F32.E4M3.E4M3 R24, gdesc[UR20], RZ, !UPT, gsb0 ;  /* 0x00200000141879f3 */ /* 0x000fe2000c0008ff */
[----:B------:R-:W-:Y:S01]  /*2360*/  USEL UR20, URZ, 0x1, UP0 ;  /* 0x000000013f147887 */ /* 0x000fe20008000000 */
[----:B------:R-:W-:-:S02]  /*2370*/  CS2R R156, SRZ ;  /* 0x00000000009c7805 */ /* 0x000fc4000001ff00 */
[----:B------:R-:W-:Y:S02]  /*2380*/  CS2R R158, SRZ ;  /* 0x00000000009e7805 */ /* 0x000fe4000001ff00 */
[----:B------:R-:W-:Y:S02]  /*2390*/  CS2R R160, SRZ ;  /* 0x0000000000a07805 */ /* 0x000fe4000001ff00 */
[----:B------:R-:W-:Y:S02]  /*23a0*/  CS2R R162, SRZ ;  /* 0x0000000000a27805 */ /* 0x000fe4000001ff00 */
[----:B------:R-:W-:Y:S02]  /*23b0*/  CS2R R164, SRZ ;  /* 0x0000000000a47805 */ /* 0x000fe4000001ff00 */
[----:B------:R-:W-:Y:S02]  /*23c0*/  ISETP.NE.AND P0, PT, RZ, UR20, PT ;  /* 0x00000014ff007c0c */ /* 0x000fe4000bf05270 */
        /* <DEDUP_REMOVED lines=15> */
[----:B------:R-:W-:Y:S01]  /*24c0*/  CS2R R196, SRZ ;  /* 0x0000000000c47805 */ /* 0x000fe2000001ff00 */
[----:B------:R-:W-:Y:S02]  /*24d0*/  IMAD.MOV.U32 R198, RZ, RZ, RZ ;  /* 0x000000ffffc67224 */ /* 0x000fe400078e00ff */
[----:B------:R-:W-:Y:S01]  /*24e0*/  IMAD.MOV.U32 R200, RZ, RZ, RZ ;  /* 0x000000ffffc87224 */ /* 0x000fe200078e00ff */
[----:B------:R-:W-:Y:S06]  /*24f0*/  @!P0 BRA `(.L_x_22) ;  /* 0x0000000400688947 */ /* 0x000fec0003800000 */
[----:B------:R-:W-:Y:S02]  /*2500*/  WARPGROUP.DEPBAR.LE gsb0, 0x0 ;  /* 0x00008000000079c5 */ /* 0x000fe40000010000 */
[----:B------:R-:W-:-:S01]  /*2510*/  FADD R197, RZ, R104 ;  /* 0x00000068ffc57221 */ /* 0x000fc20000000000 */
[----:B------:R-:W-:Y:S01]  /*2520*/  FADD R200, RZ, R105 ;  /* 0x00000069ffc87221 */ /* 0x000fe20000000000 */
        /* <DEDUP_REMOVED lines=86> */
[----:B------:R-:W-:-:S06]  /*2a90*/  UMOV UR6, URZ ;  /* 0x0000003f00067c82 */ /* 0x000fcc0008000000 */
.L_x_22:
[----:B------:R-:W-:Y:S01]  /*2aa0*/  UIADD3 UR11, UR4, 0x1, URZ ;  /* 0x00000001040b7890 */ /* 0x000fe2000fffe03f */
[----:B------:R-:W-:-:S03]  /*2ab0*/  UMOV UR21, 0x1 ;  /* 0x0000000100157882 */ /* 0x000fc60000000000 */
[----:B------:R-:W-:-:S04]  /*2ac0*/  UISETP.NE.AND UP0, UPT, UR11, 0x1e, UPT ;  /* 0x0000001e0b00788c */ /* 0x000fc8000bf05270 */
[----:B------:R-:W-:Y:S02]  /*2ad0*/  USEL UR12, URZ, 0x1, UP0 ;  /* 0x000000013f0c7887 */ /* 0x000fe40008000000 */
[----:B------:R-:W-:Y:S02]  /*2ae0*/  USEL UR11, UR11, URZ, UP0 ;  /* 0x0000003f0b0b7287 */ /* 0x000fe40008000000 */
[----:B------:R-:W-:-:S06]  /*2af0*/  ULOP3.LUT UR12, UR5, UR12, URZ, 0x3c, !UPT ;  /* 0x0000000c050c7292 */ /* 0x000fcc000f8e3c3f */
[----:B------:R-:W-:-:S07]  /*2b00*/  IMAD.U32 R19, RZ, RZ, UR12 ;  /* 0x0000000cff137e24 */ /* 0x000fce000f8e00ff */
.L_x_17:
[----:B------:R-:W-:-:S06]  /*2b10*/  UISETP.GE.AND UP0, UPT, UR8, 0x1, UPT ;  /* 0x000000010800788c */ /* 0x000fcc000bf06270 */
[----:B------:R-:W-:-:S13]  /*2b20*/  PLOP3.LUT P0, PT, PT, PT, UP0, 0x80, 0x0 ;  /* 0x000000000000781c */ /* 0x000fda0003f0f008 */
[----:B------:R-:W-:Y:S05]  /*2b30*/  @!P0 BRA `(.L_x_23) ;  /* 0x0000000800f48947 */ /* 0x000fea0003800000 */
[----:B01----:R-:W-:Y:S01]  /*2b40*/  IMAD.U32 R16, RZ, RZ, UR8 ;  /* 0x00000008ff107e24 */ /* 0x003fe2000f8e00ff */
[----:B------:R-:W-:Y:S01]  /*2b50*/  UMOV UR12, UR4 ;  /* 0x00000004000c7c82 */ /* 0x000fe20008000000 */
[----:B------:R-:W-:-:S05]  /*2b60*/  ULDC UR17, c[0x0][0x50c] ;  /* 0x0001430000117ab9 */ /* 0x000fca0000000800 */
.L_x_31:
[----:B------:R-:W-:-:S13]  /*2b70*/  ISETP.NE.AND P1, PT, R199, 0x3, PT ;  /* 0x00000003c700780c */ /* 0x000fda0003f25270 */
[----:B01----:R-:W-:Y:S05]  /*2b80*/  @!P1 BRA `(.L_x_24) ;  /* 0x0000000000049947 */ /* 0x003fea0003800000 */
[----:B------:R-:W-:Y:S01]  /*2b90*/  BPT.TRAP 0x1 ;  /* 0x000000040000795c */ /* 0x000fe20000300000 */
.L_x_24:
[----:B------:R-:W-:Y:S01]  /*2ba0*/  ULEA UR22, UR11, UR7, 0x3 ;  /* 0x000000070b167291 */ /* 0x000fe2000f8e183f */
[----:B------:R-:W-:-:S08]  /*2bb0*/  SHF.L.U32 R17, R19, 0x1f, RZ ;  /* 0x0000001f13117819 */ /* 0x000fd000000006ff */
[----:B------:R0:W1:Y:S01]  /*2bc0*/  SYNCS.PHASECHK.TRANS64.TRYWAIT P0, [UR22], R17 ;  /* 0x00000011ff0075a7 */ /* 0x0000620008000156 */
[----:B------:R-:W-:Y:S05]  /*2bd0*/  @!P1 BRA `(.L_x_25) ;  /* 0x0000000000049947 */ /* 0x000fea0003800000 */
[----:B------:R-:W-:Y:S01]  /*2be0*/  BPT.TRAP 0x1 ;  /* 0x000000040000795c */ /* 0x000fe20000300000 */
.L_x_25:
[----:B-1----:R-:W-:Y:S05]  /*2bf0*/  @P0 BRA `(.L_x_26) ;  /* 0x0000000000080947 */ /* 0x002fea0003800000 */
[----:B------:R-:W1:Y:S02]  /*2c00*/  SYNCS.PHASECHK.TRANS64.TRYWAIT P0, [UR22], R17 ;  /* 0x00000011ff0075a7 */ /* 0x000e640008000156 */
[----:B-1----:R-:W-:Y:S05]  /*2c10*/  @!P0 BRA `(.L_x_27) ;  /* 0x0000009c00bc8947 */ /* 0x002fea0003800000 */
.L_x_26:
[----:B------:R-:W-:Y:S01]  /*2c20*/  UIADD3 UR23, UR7, 0xf300, URZ ;  /* 0x0000f30007177890 */ /* 0x000fe2000fffe03f */
[----:B------:R-:W-:Y:S01]  /*2c30*/  WARPGROUP.ARRIVE ;  /* 0x00000000000079c5 */ /* 0x000fe20000000000 */
[----:B------:R-:W-:Y:S02]  /*2c40*/  UIADD3 UR22, UR7, 0x300, URZ ;  /* 0x0000030007167890 */ /* 0x000fe4000fffe03f */
[----:B------:R-:W-:Y:S02]  /*2c50*/  USHF.R.U32.HI UR23, URZ, 0x4, UR23 ;  /* 0x000000043f177899 */ /* 0x000fe40008011617 */
[----:B------:R-:W-:Y:S02]  /*2c60*/  USHF.R.U32.HI UR22, URZ, 0x4, UR22 ;  /* 0x000000043f167899 */ /* 0x000fe40008011616 */
[----:B------:R-:W-:Y:S02]  /*2c70*/  UISETP.NE.AND UP0, UPT, UR20, URZ, UPT ;  /* 0x0000003f1400728c */ /* 0x000fe4000bf05270 */
[----:B------:R-:W-:-:S02]  /*2c80*/  ULOP3.LUT UR23, UR23, 0x3fff, URZ, 0xc0, !UPT ;  /* 0x00003fff17177892 */ /* 0x000fc4000f8ec03f */
[----:B------:R-:W-:Y:S02]  /*2c90*/  ULOP3.LUT UR22, UR22, 0x3fff, URZ, 0xc0, !UPT ;  /* 0x00003fff16167892 */ /* 0x000fe4000f8ec03f */
[----:B------:R-:W-:Y:S02]  /*2ca0*/  USEL UR21, UR21, URZ, !UP0 ;  /* 0x0000003f15157287 */ /* 0x000fe4000c000000 */
[----:B------:R-:W-:Y:S02]  /*2cb0*/  ULOP3.LUT UR23, UR23, 0x10000, URZ, 0xfc, !UPT ;  /* 0x0001000017177892 */ /* 0x000fe4000f8efc3f */
[----:B------:R-:W-:Y:S02]  /*2cc0*/  ULOP3.LUT UR20, UR22, 0x10000, URZ, 0xfc, !UPT ;  /* 0x0001000016147892 */ /* 0x000fe4000f8efc3f */
[----:B------:R-:W-:Y:S02]  /*2cd0*/  UISETP.NE.U32.AND UP0, UPT, UR21, URZ, UPT ;  /* 0x0000003f1500728c */ /* 0x000fe4000bf05070 */
[----:B------:R-:W-:-:S02]  /*2ce0*/  UIMAD UR24, UR11, 0x160, UR23 ;  /* 0x000001600b1878a4 */ /* 0x000fc4000f8e0217 */
[----:B------:R-:W-:Y:S02]  /*2cf0*/  ULEA UR20, UR11, UR20, 0x7 ;  /* 0x000000140b147291 */ /* 0x000fe4000f8e383f */
[----:B------:R-:W-:Y:S02]  /*2d00*/  UIADD3 UR25, UR24, 0x20, URZ ;  /* 0x0000002018197890 */ /* 0x000fe4000fffe03f */
[----:B------:R-:W-:Y:S01]  /*2d10*/  UIADD3 UR26, UR24, 0x40, URZ ;  /* 0x00000040181a7890 */ /* 0x000fe2000fffe03f */
[----:B------:R-:W-:Y:S01]  /*2d20*/  UMOV UR21, 0xc0000010 ;  /* 0xc000001000157882 */ /* 0x000fe20000000000 */
[----:B------:R-:W-:Y:S01]  /*2d30*/  UMOV UR22, UR24 ;  /* 0x0000001800167c82 */ /* 0x000fe20008000000 */
[----:B------:R-:W-:Y:S01]  /*2d40*/  UMOV UR23, 0xc0000010 ;  /* 0xc000001000177882 */ /* 0x000fe20000000000 */
[----:B------:R-:W-:Y:S01]  /*2d50*/  UIADD3 UR27, UR24, 0x60, URZ ;  /* 0x00000060181b7890 */ /* 0x000fe2000fffe03f */
[----:B------:R-:W-:Y:S01]  /*2d60*/  QGMMA.64x16x32.F32.E4M3.E4M3 R104, gdesc[UR20], R104, UP0 ;  /* 0x00200000146879f3 */ /* 0x000fe2000bf00868 */
        /* <DEDUP_REMOVED lines=33> */
[----:B------:R-:W-:-:S02]  /*2f80*/  UMOV UR23, 0xc0000010 ;  /* 0xc000001000177882 */ /* 0x000fc40000000000 */
[----:B------:R-:W-:Y:S01]  /*2f90*/  QGMMA.64x16x32.F32.E4M3.E4M3 R32, gdesc[UR20], R32, UP0 ;  /* 0x00200000142079f3 */ /* 0x000fe2000bf00820 */
[----:B------:R-:W-:Y:S01]  /*2fa0*/  UMOV UR22, UR24 ;  /* 0x0000001800167c82 */ /* 0x000fe20008000000 */
[----:B------:R-:W-:Y:S02]  /*2fb0*/  UMOV UR23, 0xc0000010 ;  /* 0xc000001000177882 */ /* 0x000fe40000000000 */
[----:B------:R-:W-:Y:S01]  /*2fc0*/  QGMMA.64x16x32.F32.E4M3.E4M3 R24, gdesc[UR20], R24, UP0, gsb0 ;  /* 0x00200000141879f3 */ /* 0x000fe2000b800818 */
[----:B------:R-:W-:-:S04]  /*2fd0*/  UISETP.NE.AND UP0, UPT, UR6, UR17, UPT ;  /* 0x000000110600728c */ /* 0x000fc8000bf05270 */
[----:B------:R-:W-:-:S06]  /*2fe0*/  USEL UR20, URZ, 0x1, UP0 ;  /* 0x000000013f147887 */ /* 0x000fcc0008000000 */
[----:B------:R-:W-:Y:S01]  /*2ff0*/  ISETP.NE.AND P0, PT, RZ, UR20, PT ;  /* 0x00000014ff007c0c */ /* 0x000fe2000bf05270 */
[----:B------:R-:W-:-:S12]  /*3000*/  WARPGROUP.DEPBAR.LE gsb0, 0x1 ;  /* 0x00008000000079c5 */ /* 0x000fd80000010100 */
[----:B------:R-:W-:Y:S05]  /*3010*/  @!P0 BRA `(.L_x_28) ;  /* 0x0000000400688947 */ /* 0x000fea0003800000 */
[----:B------:R-:W-:Y:S02]  /*3020*/  WARPGROUP.DEPBAR.LE gsb0, 0x0 ;  /* 0x00008000000079c5 */ /* 0x000fe40000010000 */
[----:B------:R-:W-:-:S01]  /*3030*/  FADD R197, R104, R197 ;  /* 0x000000c568c57221 */ /* 0x000fc20000000000 */
[----:B------:R-:W-:Y:S01]  /*3040*/  FADD R200, R105, R200 ;  /* 0x000000c869c87221 */ /* 0x000fe20000000000 */
        /* <DEDUP_REMOVED lines=86> */
[----:B------:R-:W-:-:S06]  /*35b0*/  UMOV UR6, URZ ;  /* 0x0000003f00067c82 */ /* 0x000fcc0008000000 */
.L_x_28:
[----:B------:R-:W-:Y:S05]  /*35c0*/  @!P1 BRA `(.L_x_29) ;  /* 0x0000000000049947 */ /* 0x000fea0003800000 */
[----:B------:R-:W-:Y:S01]  /*35d0*/  BPT.TRAP 0x1 ;  /* 0x000000040000795c */ /* 0x000fe20000300000 */
.L_x_29:
[----:B------:R-:W-:Y:S01]  /*35e0*/  ULEA UR21, UR12, UR7, 0x3 ;  /* 0x000000070c157291 */ /* 0x000fe2000f8e183f */
[----:B------:R-:W-:-:S03]  /*35f0*/  ISETP.GT.U32.AND P0, PT, R7, 0x1, PT ;  /* 0x000000010700780c */ /* 0x000fc60003f04070 */
[----:B------:R-:W-:-:S04]  /*3600*/  UIADD3 UR21, UR21, 0xf0, URZ ;  /* 0x000000f015157890 */ /* 0x000fc8000fffe03f */
[----:B------:R-:W-:-:S09]  /*3610*/  UPRMT UR21, URZ, 0x654, UR21 ;  /* 0x000006543f157896 */ /* 0x000fd20008000015 */
[----:B------:R-:W-:Y:S01]  /*3620*/  SYNCS.ARRIVE.TRANS64.RED.A1T0 RZ, [UR21], RZ ;  /* 0x000000ffffff79a7 */ /* 0x000fe20008100415 */
[----:B------:R-:W-:Y:S05]  /*3630*/  @P0 BRA `(.L_x_30) ;  /* 0x0000000000040947 */ /* 0x000fea0003800000 */
[----:B------:R-:W-:Y:S01]  /*3640*/  BPT.TRAP 0x1 ;  /* 0x000000040000795c */ /* 0x000fe20000300000 */
.L_x_30:
[----:B------:R-:W-:Y:S01]  /*3650*/  UIADD3 UR11, UR11, 0x1, URZ ;  /* 0x000000010b0b7890 */ /* 0x000fe2000fffe03f */
[C---:B------:R-:W-:Y:S01]  /*3660*/  ISETP.GT.AND P0, PT, R16.reuse, 0x1, PT ;  /* 0x000000011000780c */ /* 0x040fe20003f04270 */
[----:B------:R-:W-:Y:S01]  /*3670*/  UIADD3 UR12, UR12, 0x1, URZ ;  /* 0x000000010c0c7890 */ /* 0x000fe2000fffe03f */
[----:B------:R-:W-:Y:S01]  /*3680*/  VIADD R16, R16, 0xffffffff ;  /* 0xffffffff10107836 */ /* 0x000fe20000000000 */
[----:B------:R-:W-:Y:S02]  /*3690*/  UISETP.NE.AND UP0, UPT, UR11, 0x1e, UPT ;  /* 0x0000001e0b00788c */ /* 0x000fe4000bf05270 */
[----:B------:R-:W-:Y:S02]  /*36a0*/  UISETP.NE.AND UP1, UPT, UR12, 0x1e, UPT ;  /* 0x0000001e0c00788c */ /* 0x000fe4000bf25270 */
[----:B------:R-:W-:Y:S02]  /*36b0*/  USEL UR21, URZ, 0x1, UP0 ;  /* 0x000000013f157887 */ /* 0x000fe40008000000 */
[----:B------:R-:W-:-:S02]  /*36c0*/  USEL UR11, UR11, URZ, UP0 ;  /* 0x0000003f0b0b7287 */ /* 0x000fc40008000000 */
[----:B------:R-:W-:Y:S02]  /*36d0*/  USEL UR12, UR12, URZ, UP1 ;  /* 0x0000003f0c0c7287 */ /* 0x000fe40008800000 */
[----:B------:R-:W-:Y:S01]  /*36e0*/  LOP3.LUT R19, R19, UR21, RZ, 0x3c, !PT ;  /* 0x0000001513137c12 */ /* 0x000fe2000f8e3cff */
[----:B------:R-:W-:Y:S01]  /*36f0*/  UMOV UR21, 0x1 ;  /* 0x0000000100157882 */ /* 0x000fe20000000000 */
[----:B------:R-:W-:Y:S08]  /*3700*/  @P0 BRA `(.L_x_31) ;  /* 0xfffffff400180947 */ /* 0x000ff0000383ffff */
.L_x_23:
[----:B------:R-:W-:Y:S01]  /*3710*/  UISETP.NE.AND UP0, UPT, UR6, URZ, UPT ;  /* 0x0000003f0600728c */ /* 0x000fe2000bf05270 */
[----:B01----:R-:W0:Y:S01]  /*3720*/  LDC R16, c[0x0][0x28c] ;  /* 0x0000a300ff107b82 */ /* 0x003e220000000800 */
[----:B------:R-:W-:Y:S02]  /*3730*/  IMAD.U32 R17, RZ, RZ, UR16 ;  /* 0x00000010ff117e24 */ /* 0x000fe4000f8e00ff */
[----:B------:R-:W-:-:S06]  /*3740*/  USEL UR6, URZ, 0x1, !UP0 ;  /* 0x000000013f067887 */ /* 0x000fcc000c000000 */
[----:B------:R-:W-:-:S13]  /*3750*/  ISETP.NE.AND P0, PT, RZ, UR6, PT ;  /* 0x00000006ff007c0c */ /* 0x000fda000bf05270 */
[----:B------:R-:W-:Y:S05]  /*3760*/  @!P0 BRA `(.L_x_32) ;  /* 0x0000000400648947 */ /* 0x000fea0003800000 */
[----:B------:R-:W-:Y:S02]  /*3770*/  WARPGROUP.DEPBAR.LE gsb0, 0x0 ;  /* 0x00008000000079c5 */ /* 0x000fe40000010000 */
[----:B------:R-:W-:Y:S01]  /*3780*/  FADD R197, R104, R197 ;  /* 0x000000c568c57221 */ /* 0x000fe20000000000 */
        /* <DEDUP_REMOVED lines=86> */
[----:B------:R-:W-:-:S07]  /*3cf0*/  FADD R116, R116, R31 ;  /* 0x0000001f74747221 */ /* 0x000fce0000000000 */
.L_x_32:
[----:B0-----:R-:W-:Y:S01]  /*3d00*/  ISETP.GE.AND P0, PT, R16, 0x1, PT ;  /* 0x000000011000780c */ /* 0x001fe20003f06270 */
[----:B------:R0:W-:Y:S01]  /*3d10*/  SYNCS.ARRIVE.TRANS64.A1T0 RZ, [R17+UR15], RZ ;  /* 0x000000ff11ff79a7 */ /* 0x0001e2000810000f */
[----:B------:R-:W-:-:S11]  /*3d20*/  WARPGROUP.DEPBAR.LE gsb0, 0x0 ;  /* 0x00008000000079c5 */ /* 0x000fd60000010000 */
[----:B------:R-:W-:Y:S05]  /*3d30*/  @!P0 BRA `(.L_x_33) ;  /* 0x0000000000388947 */ /* 0x000fea0003800000 */
[----:B------:R-:W-:-:S13]  /*3d40*/  ISETP.NE.AND P0, PT, R199, 0x3, PT ;  /* 0x00000003c700780c */ /* 0x000fda0003f05270 */
[----:B------:R-:W-:Y:S05]  /*3d50*/  @!P0 BRA `(.L_x_34) ;  /* 0x0000000000048947 */ /* 0x000fea0003800000 */
[----:B------:R-:W-:Y:S01]  /*3d60*/  BPT.TRAP 0x1 ;  /* 0x000000040000795c */ /* 0x000fe20000300000 */
.L_x_34:
[----:B------:R-:W-:Y:S01]  /*3d70*/  UIADD3 UR6, UR8, UR4, URZ ;  /* 0x0000000408067290 */ /* 0x000fe2000fffe03f */
[----:B------:R-:W-:-:S03]  /*3d80*/  ISETP.GT.U32.AND P0, PT, R7, 0x1, PT ;  /* 0x000000010700780c */ /* 0x000fc60003f04070 */
[----:B------:R-:W-:-:S04]  /*3d90*/  UIMAD.WIDE.U32 UR20, UR6, -0x77777777, URZ ;  /* 0x88888889061478a5 */ /* 0x000fc8000f8e003f */
[----:B------:R-:W-:-:S04]  /*3da0*/  USHF.R.U32.HI UR20, URZ, 0x4, UR21 ;  /* 0x000000043f147899 */ /* 0x000fc80008011615 */
[----:B------:R-:W-:-:S04]  /*3db0*/  UIMAD UR6, UR20, -0x1e, UR6 ;  /* 0xffffffe2140678a4 */ /* 0x000fc8000f8e0206 */
[----:B------:R-:W-:-:S04]  /*3dc0*/  ULEA UR6, UR6, UR7, 0x3 ;  /* 0x0000000706067291 */ /* 0x000fc8000f8e183f */
[----:B------:R-:W-:-:S04]  /*3dd0*/  UIADD3 UR6, UR6, 0xf0, URZ ;  /* 0x000000f006067890 */ /* 0x000fc8000fffe03f */
[----:B------:R-:W-:-:S09]  /*3de0*/  UPRMT UR6, URZ, 0x654, UR6 ;  /* 0x000006543f067896 */ /* 0x000fd20008000006 */
[----:B------:R-:W-:Y:S01]  /*3df0*/  SYNCS.ARRIVE.TRANS64.RED.A1T0 RZ, [UR6], RZ ;  /* 0x000000ffffff79a7 */ /* 0x000fe20008100406 */
[----:B------:R-:W-:Y:S05]  /*3e00*/  @P0 BRA `(.L_x_33) ;  /* 0x0000000000040947 */ /* 0x000fea0003800000 */
[----:B------:R-:W-:Y:S01]  /*3e10*/  BPT.TRAP 0x1 ;  /* 0x000000040000795c */ /* 0x000fe20000300000 */
.L_x_33:
[----:B------:R-:W-:Y:S01]  /*3e20*/  SHF.L.U32 R16, R201, 0x1f, RZ ;  /* 0x0000001fc9107819 */ /* 0x000fe200000006ff */
[----:B------:R-:W-:Y:S01]  /*3e30*/  UIADD3 UR4, UR14, UR4, URZ ;  /* 0x000000040e047290 */ /* 0x000fe2000fffe03f */
[----:B------:R-:W1:Y:S01]  /*3e40*/  LDC R21, c[0x0][0x288] ;  /* 0x0000a200ff157b82 */ /* 0x000e620000000800 */
[----:B------:R-:W-:Y:S01]  /*3e50*/  UISETP.GE.U32.AND UP1, UPT, UR14, 0x1e, UPT ;  /* 0x0000001e0e00788c */ /* 0x000fe2000bf26070 */
[----:B------:R-:W-:Y:S01]  /*3e60*/  IMAD.SHL.U32 R22, R14, 0x2, RZ ;  /* 0x000000020e167824 */ /* 0x000fe200078e00ff */
[----:B------:R-:W-:Y:S02]  /*3e70*/  UISETP.GT.U32.AND UP0, UPT, UR4, 0x1d, UPT ;  /* 0x0000001d0400788c */ /* 0x000fe4000bf04070 */
[----:B------:R-:W-:Y:S02]  /*3e80*/  UIMAD.WIDE.U32 UR20, UR4, -0x77777777, URZ ;  /* 0x88888889041478a5 */ /* 0x000fe4000f8e003f */
[----:B------:R-:W-:Y:S01]  /*3e90*/  UISETP.LT.U32.AND UP0, UPT, UR14, 0x1e, UP0 ;  /* 0x0000001e0e00788c */ /* 0x000fe20008701070 */
[----:B------:R-:W2:Y:S01]  /*3ea0*/  SYNCS.PHASECHK.TRANS64.TRYWAIT P0, [UR9+0x8], R16 ;  /* 0x00000810ff0075a7 */ /* 0x000ea20008000149 */
[----:B------:R-:W-:Y:S01]  /*3eb0*/  USHF.R.U32.HI UR20, URZ, 0x4, UR21 ;  /* 0x000000043f147899 */ /* 0x000fe20008011615 */
[----:B------:R-:W-:Y:S01]  /*3ec0*/  SHF.R.S32.HI R23, RZ, 0x1f, R22 ;  /* 0x0000001fff177819 */ /* 0x000fe20000011416 */
[----:B------:R-:W-:-:S02]  /*3ed0*/  USEL UR6, URZ, 0x1, !UP0 ;  /* 0x000000013f067887 */ /* 0x000fc4000c000000 */
[----:B------:R-:W-:Y:S02]  /*3ee0*/  UIMAD UR4, UR20, -0x1e, UR4 ;  /* 0xffffffe2140478a4 */ /* 0x000fe4000f8e0204 */
[----:B------:R-:W-:-:S04]  /*3ef0*/  ULOP3.LUT UR5, UR5, UR6, URZ, 0x3c, !UPT ;  /* 0x0000000605057292 */ /* 0x000fc8000f8e3c3f */
[----:B------:R-:W-:Y:S01]  /*3f00*/  @UP1 ULOP3.LUT UR5, UR5, 0x1, UR20, 0x78, !UPT ;  /* 0x0000000105051892 */ /* 0x000fe2000f8e7814 */
[----:B-12---:R-:W-:Y:S11]  /*3f10*/  @!P0 BRA `(.L_x_35) ;  /* 0x0000008c00148947 */ /* 0x006ff60003800000 */
.L_x_267:
[----:B------:R-:W-:Y:S01]  /*3f20*/  IMAD.SHL.U32 R26, R6, 0x40, RZ ;  /* 0x00000040061a7824 */ /* 0x000fe200078e00ff */
[----:B------:R-:W-:Y:S01]  /*3f30*/  ULDC UR6, c[0x0][0x284] ;  /* 0x0000a10000067ab9 */ /* 0x000fe20000000800 */
[----:B------:R-:W-:Y:S01]  /*3f40*/  IMAD R27, R5, 0xb0, RZ ;  /* 0x000000b0051b7824 */ /* 0x000fe200078e02ff */
[----:B------:R-:W-:Y:S01]  /*3f50*/  SHF.R.S32.HI R29, RZ, 0x1f, R4 ;  /* 0x0000001fff1d7819 */ /* 0x000fe20000011404 */
[----:B------:R-:W-:Y:S01]  /*3f60*/  ULDC.64 UR20, c[0x0][0x5d0] ;  /* 0x0001740000147ab9 */ /* 0x000fe20000000a00 */
[----:B------:R-:W-:Y:S01]  /*3f70*/  ISETP.GE.AND P0, PT, R26, UR6, PT ;  /* 0x000000061a007c0c */ /* 0x000fe2000bf06270 */
[----:B0-----:R-:W-:Y:S01]  /*3f80*/  IMAD.WIDE.U32 R16, R4, UR20, R22 ;  /* 0x0000001404107c25 */ /* 0x001fe2000f8e0016 */
[----:B------:R-:W-:Y:S02]  /*3f90*/  SHF.R.S32.HI R28, RZ, 0x1f, R27 ;  /* 0x0000001fff1c7819 */ /* 0x000fe4000001141b */
[----:B------:R-:W-:Y:S01]  /*3fa0*/  ISETP.GE.OR P0, PT, R27, R21, P0 ;  /* 0x000000151b00720c */ /* 0x000fe20000706670 */
[----:B------:R-:W-:Y:S01]  /*3fb0*/  IMAD R5, R29, UR20, RZ ;  /* 0x000000141d057c24 */ /* 0x000fe2000f8e02ff */
[----:B------:R-:W-:-:S03]  /*3fc0*/  IADD3 R18, P1, R27, R16, RZ ;  /* 0x000000101b127210 */ /* 0x000fc60007f3e0ff */
[----:B------:R-:W-:-:S05]  /*3fd0*/  IMAD R5, R4, UR21, R5 ;  /* 0x0000001504057c24 */ /* 0x000fca000f8e0205 */
[----:B------:R-:W-:-:S03]  /*3fe0*/  IADD3.X R19, R28, R17, R5, P1, !PT ;  /* 0x000000111c137210 */ /* 0x000fc60000ffe405 */
[----:B------:R-:W-:Y:S05]  /*3ff0*/  @P0 BRA `(.L_x_36) ;  /* 0x0000006400680947 */ /* 0x000fea0003800000 */
[----:B------:R-:W0:Y:S01]  /*4000*/  LDC.64 R24, c[0x0][0x5c8] ;  /* 0x00017200ff187b82 */ /* 0x000e220000000a00 */
[----:B------:R-:W-:Y:S01]  /*4010*/  IMAD.WIDE R16, R6, 0x40, R12 ;  /* 0x0000004006107825 */ /* 0x000fe200078e020c */
[----:B------:R-:W-:Y:S01]  /*4020*/  ULDC.64 UR20, c[0x0][0x5c0] ;  /* 0x0001700000147ab9 */ /* 0x000fe20000000a00 */
[----:B------:R-:W-:Y:S02]  /*4030*/  BSSY B0, `(.L_x_36) ;  /* 0x0000656000007945 */ /* 0x000fe40003800000 */
[----:B------:R-:W-:Y:S02]  /*4040*/  IMAD.IADD R6, R15, 0x1, -R26 ;  /* 0x000000010f067824 */ /* 0x000fe400078e0a1a */
[-C--:B0-----:R-:W-:Y:S02]  /*4050*/  IMAD R5, R17, R24.reuse, RZ ;  /* 0x0000001811057224 */ /* 0x081fe400078e02ff */
[----:B------:R-:W-:-:S04]  /*4060*/  IMAD.WIDE.U32 R18, R16, R24, R18 ;  /* 0x0000001810127225 */ /* 0x000fc800078e0012 */
[----:B------:R-:W-:Y:S01]  /*4070*/  IMAD R5, R16, R25, R5 ;  /* 0x0000001910057224 */ /* 0x000fe200078e0205 */
[----:B------:R-:W-:Y:S02]  /*4080*/  LEA R20, P0, R24, R18, 0x3 ;  /* 0x0000001218147211 */ /* 0x000fe400078018ff */
[----:B------:R-:W-:Y:S01]  /*4090*/  IADD3 R18, P1, R18, UR20, RZ ;  /* 0x0000001412127c10 */ /* 0x000fe2000ff3e0ff */
[----:B------:R-:W-:Y:S01]  /*40a0*/  IMAD.IADD R5, R19, 0x1, R5 ;  /* 0x0000000113057824 */ /* 0x000fe200078e0205 */
[----:B------:R-:W-:-:S04]  /*40b0*/  IADD3 R20, P2, R20, UR20, RZ ;  /* 0x0000001414147c10 */ /* 0x000fc8000ff5e0ff */
[----:B------:R-:W-:Y:S01]  /*40c0*/  LEA.HI.X R25, R24, R5, R25, 0x3, P0 ;  /* 0x0000000518197211 */ /* 0x000fe200000f1c19 */
[----:B------:R-:W-:Y:S01]  /*40d0*/  IMAD R24, R14, -0x2, R21 ;  /* 0xfffffffe0e187824 */ /* 0x000fe200078e0215 */
[----:B-----5:R-:W-:Y:S02]  /*40e0*/  FSETP.NEU.AND P0, PT, R10, RZ, PT ;  /* 0x000000ff0a00720b */ /* 0x020fe40003f0d000 */
[----:B------:R-:W-:Y:S01]  /*40f0*/  IADD3.X R19, R5, UR21, RZ, P1, !PT ;  /* 0x0000001505137c10 */ /* 0x000fe20008ffe4ff */
[----:B------:R-:W-:Y:S01]  /*4100*/  IMAD.IADD R24, R24, 0x1, -R27 ;  /* 0x0000000118187824 */ /* 0x000fe200078e0a1b */
[----:B------:R-:W-:-:S09]  /*4110*/  IADD3.X R21, R25, UR21, RZ, P2, !PT ;  /* 0x0000001519157c10 */ /* 0x000fd200097fe4ff */
[----:B------:R-:W-:Y:S05]  /*4120*/  @!P0 BRA `(.L_x_37) ;  /* 0x0000004800e88947 */ /* 0x000fea0003800000 */
[----:B------:R-:W-:Y:S01]  /*4130*/  ULDC.64 UR20, c[0x0][0x5b8] ;  /* 0x00016e0000147ab9 */ /* 0x000fe20000000a00 */
[----:B------:R-:W-:Y:S01]  /*4140*/  ULDC.64 UR22, c[0x0][0x5a8] ;  /* 0x00016a0000167ab9 */ /* 0x000fe20000000a00 */
[----:B------:R-:W-:Y:S01]  /*4150*/  IMAD.WIDE.U32 R22, R4, UR20, R22 ;  /* 0x0000001404167c25 */ /* 0x000fe2000f8e0016 */
[----:B------:R-:W-:Y:S03]  /*4160*/  BSSY B1, `(.L_x_38) ;  /* 0x0000010000017945 */ /* 0x000fe60003800000 */
[----:B------:R-:W-:Y:S01]  /*4170*/  IMAD R5, R29, UR20, RZ ;  /* 0x000000141d057c24 */ /* 0x000fe2000f8e02ff */
[----:B------:R-:W-:-:S03]  /*4180*/  IADD3 R22, P0, R27, R22, RZ ;  /* 0x000000161b167210 */ /* 0x000fc60007f1e0ff */
[----:B------:R-:W-:Y:S01]  /*4190*/  IMAD R5, R4, UR21, R5 ;  /* 0x0000001504057c24 */ /* 0x000fe2000f8e0205 */
[----:B------:R-:W-:Y:S02]  /*41a0*/  ULDC.64 UR20, c[0x0][0x5b0] ;  /* 0x00016c0000147ab9 */ /* 0x000fe40000000a00 */
[----:B------:R-:W-:Y:S02]  /*41b0*/  IMAD R25, R17, UR20, RZ ;  /* 0x0000001411197c24 */ /* 0x000fe4000f8e02ff */
[----:B------:R-:W-:Y:S02]  /*41c0*/  IADD3.X R23, R28, R23, R5, P0, !PT ;  /* 0x000000171c177210 */ /* 0x000fe400007fe405 */
[----:B------:R-:W-:Y:S01]  /*41d0*/  ISETP.GE.AND P0, PT, R24, 0x1, PT ;  /* 0x000000011800780c */ /* 0x000fe20003f06270 */
[C---:B------:R-:W-:Y:S02]  /*41e0*/  IMAD R25, R16.reuse, UR21, R25 ;  /* 0x0000001510197c24 */ /* 0x040fe4000f8e0219 */
[----:B------:R-:W-:Y:S01]  /*41f0*/  IMAD.WIDE.U32 R4, R16, UR20, R22 ;  /* 0x0000001410047c25 */ /* 0x000fe2000f8e0016 */
[----:B------:R-:W-:-:S02]  /*4200*/  ISETP.LT.OR P4, PT, R6, 0x1, !P0 ;  /* 0x000000010600780c */ /* 0x000fc40004781670 */
[----:B------:R-:W-:-:S04]  /*4210*/  IADD3 R4, P1, R4, UR22, RZ ;  /* 0x0000001604047c10 */ /* 0x000fc8000ff3e0ff */
[--C-:B------:R-:W-:Y:S02]  /*4220*/  IADD3.X R5, R5, UR23, R25.reuse, P1, !PT ;  /* 0x0000001705057c10 */ /* 0x100fe40008ffe419 */
[----:B------:R-:W-:-:S05]  /*4230*/  PRMT R25, RZ, 0x7610, R25 ;  /* 0x00007610ff197816 */ /* 0x000fca0000000019 */
[----:B------:R-:W-:Y:S05]  /*4240*/  @P4 BRA `(.L_x_39) ;  /* 0x0000000000044947 */ /* 0x000fea0003800000 */
[----:B------:R0:W5:Y:S02]  /*4250*/  LDG.E.U8 R25, desc[UR18][R4.64] ;  /* 0x0000001204197981 */ /* 0x000164000c1e1100 */
.L_x_39:
[----:B------:R-:W-:Y:S05]  /*4260*/  BSYNC B1 ;  /* 0x0000000000017941 */ /* 0x000fea0003800000 */
.L_x_38:
[----:B-----5:R-:W-:Y:S01]  /*4270*/  LOP3.LUT R25, R25, 0xff, RZ, 0xc0, !PT ;  /* 0x000000ff19197812 */ /* 0x020fe200078ec0ff */
[----:B------:R-:W-:Y:S01]  /*4280*/  BSSY B1, `(.L_x_40) ;  /* 0x000000c000017945 */ /* 0x000fe20003800000 */
[----:B------:R-:W-:Y:S02]  /*4290*/  ISETP.GE.AND P1, PT, R24, 0x2, PT ;  /* 0x000000021800780c */ /* 0x000fe40003f26270 */
[----:B------:R-:W-:Y:S02]  /*42a0*/  F2FP.F16.E4M3.UNPACK_B R25, R25 ;  /* 0x00000019ff19723e */ /* 0x000fe400020006ff */
[----:B------:R-:W-:-:S03]  /*42b0*/  ISETP.LT.OR P2, PT, R6, 0x1, !P1 ;  /* 0x000000010600780c */ /* 0x000fc60004f41670 */
[----:B------:R-:W-:-:S05]  /*42c0*/  HADD2.F32 R25, -RZ, R25.H0_H0 ;  /* 0x20000019ff197230 */ /* 0x000fca0000004100 */
[----:B------:R-:W-:Y:S01]  /*42d0*/  FMUL R26, R25, R10 ;  /* 0x0000000a191a7220 */ /* 0x000fe20000400000 */
[----:B------:R-:W-:-:S03]  /*42e0*/  PRMT R25, RZ, 0x7610, R25 ;  /* 0x00007610ff197816 */ /* 0x000fc60000000019 */
[----:B------:R-:W-:-:S05]  /*42f0*/  FFMA R26, R197, R11, R26 ;  /* 0x0000000bc51a7223 */ /* 0x000fca000000001a */
[----:B------:R-:W-:-:S05]  /*4300*/  F2FP.SATFINITE.E4M3.F32.PACK_AB_MERGE_C R27, RZ, R26, RZ ;  /* 0x0000001aff1b723e */ /* 0x000fca00048070ff */
[----:B------:R1:W-:Y:S01]  /*4310*/  @!P4 STG.E.U8 desc[UR18][R18.64], R27 ;  /* 0x0000001b1200c986 */ /* 0x0003e2000c101112 */
[----:B------:R-:W-:Y:S05]  /*4320*/  @P2 BRA `(.L_x_41) ;  /* 0x0000000000042947 */ /* 0x000fea0003800000 */
[----:B------:R2:W5:Y:S02]  /*4330*/  LDG.E.U8 R25, desc[UR18][R4.64+0x1] ;  /* 0x0000011204197981 */ /* 0x000564000c1e1100 */
.L_x_41:
[----:B------:R-:W-:Y:S05]  /*4340*/  BSYNC B1 ;  /* 0x0000000000017941 */ /* 0x000fea0003800000 */
.L_x_40:
[----:B-----5:R-:W-:Y:S01]  /*4350*/  LOP3.LUT R25, R25, 0xff, RZ, 0xc0, !PT ;  /* 0x000000ff19197812 */ /* 0x020fe200078ec0ff */
[----:B------:R-:W-:Y:S01]  /*4360*/  BSSY B1, `(.L_x_42) ;  /* 0x0000012000017945 */ /* 0x000fe20003800000 */
[----:B-1----:R-:W-:Y:S02]  /*4370*/  IADD3 R27, P4, R16, 0x8, RZ ;  /* 0x00000008101b7810 */ /* 0x002fe40007f9e0ff */
[----:B------:R-:W-:Y:S02]  /*4380*/  F2FP.F16.E4M3.UNPACK_B R25, R25 ;  /* 0x00000019ff19723e */ /* 0x000fe400020006ff */
[----:B------:R-:W-:Y:S01]  /*4390*/  ISETP.LT.OR P0, PT, R6, 0x9, !P0 ;  /* 0x000000090600780c */ /* 0x000fe20004701670 */
[----:B------:R-:W-:Y:S02]  /*43a0*/  IMAD.X R16, RZ, RZ, R17, P4 ;  /* 0x000000ffff107224 */ /* 0x000fe400020e0611 */
[----:B------:R-:W-:Y:S02]  /*43b0*/  HADD2.F32 R25, -RZ, R25.H0_H0 ;  /* 0x20000019ff197230 */ /* 0x000fe40000004100 */
[----:B------:R-:W-:-:S02]  /*43c0*/  IMAD R16, R16, UR20, RZ ;  /* 0x0000001410107c24 */ /* 0x000fc4000f8e02ff */
[----:B------:R-:W-:-:S04]  /*43d0*/  IMAD.WIDE.U32 R22, R27, UR20, R22 ;  /* 0x000000141b167c25 */ /* 0x000fc8000f8e0016 */
[----:B------:R-:W-:Y:S01]  /*43e0*/  FMUL R25, R25, R10 ;  /* 0x0000000a19197220 */ /* 0x000fe20000400000 */
[----:B------:R-:W-:-:S03]  /*43f0*/  IMAD R27, R27, UR21, R16 ;  /* 0x000000151b1b7c24 */ /* 0x000fc6000f8e0210 */
[----:B------:R-:W-:Y:S01]  /*4400*/  FFMA R25, R200, R11, R25 ;  /* 0x0000000bc8197223 */ /* 0x000fe20000000019 */
[----:B------:R-:W-:Y:S02]  /*4410*/  IADD3 R16, P4, R22, UR22, RZ ;  /* 0x0000001616107c10 */ /* 0x000fe4000ff9e0ff */
[----:B------:R-:W-:Y:S02]  /*4420*/  PRMT R22, RZ, 0x7610, R22 ;  /* 0x00007610ff167816 */ /* 0x000fe40000000016 */
[----:B------:R-:W-:Y:S02]  /*4430*/  F2FP.SATFINITE.E4M3.F32.PACK_AB_MERGE_C R25, RZ, R25, RZ ;  /* 0x00000019ff19723e */ /* 0x000fe400048070ff */
[----:B------:R-:W-:-:S03]  /*4440*/  IADD3.X R17, R23, UR23, R27, P4, !PT ;  /* 0x0000001717117c10 */ /* 0x000fc6000a7fe41b */
[----:B------:R1:W-:Y:S01]  /*4450*/  @!P2 STG.E.U8 desc[UR18][R18.64+0x1], R25 ;  /* 0x000001191200a986 */ /* 0x0003e2000c101112 */
[----:B------:R-:W-:Y:S05]  /*4460*/  @P0 BRA `(.L_x_43) ;  /* 0x0000000000040947 */ /* 0x000fea0003800000 */
[----:B------:R3:W5:Y:S02]  /*4470*/  LDG.E.U8 R22, desc[UR18][R16.64] ;  /* 0x0000001210167981 */ /* 0x000764000c1e1100 */
.L_x_43:
[----:B------:R-:W-:Y:S05]  /*4480*/  BSYNC B1 ;  /* 0x0000000000017941 */ /* 0x000fea0003800000 */
.L_x_42:
[----:B-----5:R-:W-:Y:S01]  /*4490*/  LOP3.LUT R22, R22, 0xff, RZ, 0xc0, !PT ;  /* 0x000000ff16167812 */ /* 0x020fe200078ec0ff */
[----:B------:R-:W-:Y:S01]  /*44a0*/  BSSY B1, `(.L_x_44) ;  /* 0x000000b000017945 */ /* 0x000fe20003800000 */
[----:B------:R-:W-:Y:S02]  /*44b0*/  ISETP.LT.OR P1, PT, R6, 0x9, !P1 ;  /* 0x000000090600780c */ /* 0x000fe40004f21670 */
[----:B------:R-:W-:-:S05]  /*44c0*/  F2FP.F16.E4M3.UNPACK_B R22, R22 ;  /* 0x00000016ff16723e */ /* 0x000fca00020006ff */
[----:B------:R-:W-:-:S05]  /*44d0*/  HADD2.F32 R23, -RZ, R22.H0_H0 ;  /* 0x20000016ff177230 */ /* 0x000fca0000004100 */
[----:B------:R-:W-:-:S04]  /*44e0*/  FMUL R22, R23, R10 ;  /* 0x0000000a17167220 */ /* 0x000fc80000400000 */
[----:B------:R-:W-:-:S05]  /*44f0*/  FFMA R22, R195, R11, R22 ;  /* 0x0000000bc3167223 */ /* 0x000fca0000000016 */
[----:B------:R-:W-:Y:S02]  /*4500*/  F2FP.SATFINITE.E4M3.F32.PACK_AB_MERGE_C R23, RZ, R22, RZ ;  /* 0x00000016ff17723e */ /* 0x000fe400048070ff */
[----:B------:R-:W-:-:S03]  /*4510*/  PRMT R22, RZ, 0x7610, R22 ;  /* 0x00007610ff167816 */ /* 0x000fc60000000016 */
[----:B------:R4:W-:Y:S01]  /*4520*/  @!P0 STG.E.U8 desc[UR18][R20.64], R23 ;  /* 0x0000001714008986 */ /* 0x0009e2000c101112 */
[----:B------:R-:W-:Y:S05]  /*4530*/  @P1 BRA `(.L_x_45) ;  /* 0x0000000000041947 */ /* 0x000fea0003800000 */
[----:B------:R0:W5:Y:S02]  /*4540*/  LDG.E.U8 R22, desc[UR18][R16.64+0x1] ;  /* 0x0000011210167981 */ /* 0x000164000c1e1100 */
.L_x_45:
[----:B------:R-:W-:Y:S05]  /*4550*/  BSYNC B1 ;  /* 0x0000000000017941 */ /* 0x000fea0003800000 */
.L_x_44:
[----:B-----5:R-:W-:Y:S01]  /*4560*/  LOP3.LUT R22, R22, 0xff, RZ, 0xc0, !PT ;  /* 0x000000ff16167812 */ /* 0x020fe200078ec0ff */
[----:B------:R-:W-:Y:S01]  /*4570*/  BSSY B1, `(.L_x_46) ;  /* 0x000000c000017945 */ /* 0x000fe20003800000 */
[----:B------:R-:W-:Y:S02]  /*4580*/  ISETP.GE.AND P0, PT, R24, 0x9, PT ;  /* 0x000000091800780c */ /* 0x000fe40003f06270 */
[----:B------:R-:W-:Y:S02]  /*4590*/  F2FP.F16.E4M3.UNPACK_B R22, R22 ;  /* 0x00000016ff16723e */ /* 0x000fe400020006ff */
[----:B------:R-:W-:-:S03]  /*45a0*/  ISETP.LT.OR P2, PT, R6, 0x1, !P0 ;  /* 0x000000010600780c */ /* 0x000fc60004741670 */
[----:B----4-:R-:W-:Y:S01]  /*45b0*/  HADD2.F32 R23, -RZ, R22.H0_H0 ;  /* 0x20000016ff177230 */ /* 0x010fe20000004100 */
[----:B------:R-:W-:-:S04]  /*45c0*/  PRMT R22, RZ, 0x7610, R22 ;  /* 0x00007610ff167816 */ /* 0x000fc80000000016 */
[----:B------:R-:W-:-:S04]  /*45d0*/  FMUL R23, R23, R10 ;  /* 0x0000000a17177220 */ /* 0x000fc80000400000 */
[----:B------:R-:W-:-:S05]  /*45e0*/  FFMA R23, R198, R11, R23 ;  /* 0x0000000bc6177223 */ /* 0x000fca0000000017 */
[----:B------:R-:W-:-:S05]  /*45f0*/  F2FP.SATFINITE.E4M3.F32.PACK_AB_MERGE_C R23, RZ, R23, RZ ;  /* 0x00000017ff17723e */ /* 0x000fca00048070ff */
[----:B------:R4:W-:Y:S01]  /*4600*/  @!P1 STG.E.U8 desc[UR18][R20.64+0x1], R23 ;  /* 0x0000011714009986 */ /* 0x0009e2000c101112 */
[----:B------:R-:W-:Y:S05]  /*4610*/  @P2 BRA `(.L_x_47) ;  /* 0x0000000000042947 */ /* 0x000fea0003800000 */
[----:B------:R0:W5:Y:S02]  /*4620*/  LDG.E.U8 R22, desc[UR18][R4.64+0x8] ;  /* 0x0000081204167981 */ /* 0x000164000c1e1100 */
.L_x_47:
[----:B------:R-:W-:Y:S05]  /*4630*/  BSYNC B1 ;  /* 0x0000000000017941 */ /* 0x000fea0003800000 */
.L_x_46:
[----:B-----5:R-:W-:Y:S01]  /*4640*/  LOP3.LUT R22, R22, 0xff, RZ, 0xc0, !PT ;  /* 0x000000ff16167812 */ /* 0x020fe200078ec0ff */
[----:B------:R-:W-:Y:S01]  /*4650*/  BSSY B1, `(.L_x_48) ;  /* 0x000000c000017945 */ /* 0x000fe20003800000 */
[----:B------:R-:W-:Y:S02]  /*4660*/  ISETP.GE.AND P1, PT, R24, 0xa, PT ;  /* 0x0000000a1800780c */ /* 0x000fe40003f26270 */
[----:B------:R-:W-:Y:S02]  /*4670*/  F2FP.F16.E4M3.UNPACK_B R22, R22 ;  /* 0x00000016ff16723e */ /* 0x000fe400020006ff */
[----:B------:R-:W-:-:S03]  /*4680*/  ISETP.LT.OR P4, PT, R6, 0x1, !P1 ;  /* 0x000000010600780c */ /* 0x000fc60004f81670 */
[----:B----4-:R-:W-:-:S05]  /*4690*/  HADD2.F32 R23, -RZ, R22.H0_H0 ;  /* 0x20000016ff177230 */ /* 0x010fca0000004100 */
[----:B------:R-:W-:-:S04]  /*46a0*/  FMUL R22, R23, R10 ;  /* 0x0000000a17167220 */ /* 0x000fc80000400000 */
[----:B------:R-:W-:-:S05]  /*46b0*/  FFMA R22, R191, R11, R22 ;  /* 0x0000000bbf167223 */ /* 0x000fca0000000016 */
[----:B------:R-:W-:Y:S02]  /*46c0*/  F2FP.SATFINITE.E4M3.F32.PACK_AB_MERGE_C R23, RZ, R22, RZ ;  /* 0x00000016ff17723e */ /* 0x000fe400048070ff */
[----:B------:R-:W-:-:S03]  /*46d0*/  PRMT R22, RZ, 0x7610, R22 ;  /* 0x00007610ff167816 */ /* 0x000fc60000000016 */
[----:B------:R4:W-:Y:S01]  /*46e0*/  @!P2 STG.E.U8 desc[UR18][R18.64+0x8], R23 ;  /* 0x000008171200a986 */ /* 0x0009e2000c101112 */
[----:B------:R-:W-:Y:S05]  /*46f0*/  @P4 BRA `(.L_x_49) ;  /* 0x0000000000044947 */ /* 0x000fea0003800000 */
[----:B------:R0:W5:Y:S02]  /*4700*/  LDG.E.U8 R22, desc[UR18][R4.64+0x9] ;  /* 0x0000091204167981 */ /* 0x000164000c1e1100 */
.L_x_49:
[----:B------:R-:W-:Y:S05]  /*4710*/  BSYNC B1 ;  /* 0x0000000000017941 */ /* 0x000fea0003800000 */
.L_x_48:
[----:B-----5:R-:W-:Y:S01]  /*4720*/  LOP3.LUT R22, R22, 0xff, RZ, 0xc0, !PT ;  /* 0x000000ff16167812 */ /* 0x020fe200078ec0ff */
[----:B------:R-:W-:Y:S01]  /*4730*/  BSSY B1, `(.L_x_50) ;  /* 0x000000b000017945 */ /* 0x000fe20003800000 */
[----:B------:R-:W-:Y:S02]  /*4740*/  ISETP.LT.OR P0, PT, R6, 0x9, !P0 ;  /* 0x000000090600780c */ /* 0x000fe40004701670 */
[----:B------:R-:W-:-:S05]  /*4750*/  F2FP.F16.E4M3.UNPACK_B R22, R22 ;  /* 0x00000016ff16723e */ /* 0x000fca00020006ff */
        /* <DEDUP_REMOVED lines=8> */
.L_x_51:
[----:B------:R-:W-:Y:S05]  /*47e0*/  BSYNC B1 ;  /* 0x0000000000017941 */ /* 0x000fea0003800000 */
.L_x_50:
[----:B-----5:R-:W-:Y:S01]  /*47f0*/  LOP3.LUT R22, R22, 0xff, RZ, 0xc0, !PT ;  /* 0x000000ff16167812 */ /* 0x020fe200078ec0ff */
[----:B------:R-:W-:Y:S01]  /*4800*/  BSSY B1, `(.L_x_52) ;  /* 0x000000b000017945 */ /* 0x000fe20003800000 */
[----:B------:R-:W-:Y:S02]  /*4810*/  ISETP.LT.OR P1, PT, R6, 0x9, !P1 ;  /* 0x000000090600780c */ /* 0x000fe40004f21670 */
[----:B------:R-:W-:-:S05]  /*4820*/  F2FP.F16.E4M3.UNPACK_B R22, R22 ;  /* 0x00000016ff16723e */ /* 0x000fca00020006ff */
        /* <DEDUP_REMOVED lines=8> */
.L_x_53:
[----:B------:R-:W-:Y:S05]  /*48b0*/  BSYNC B1 ;  /* 0x0000000000017941 */ /* 0x000fea0003800000 */
.L_x_52:
        /* <DEDUP_REMOVED lines=13> */
.L_x_55:
[----:B------:R-:W-:Y:S05]  /*4990*/  BSYNC B1 ;  /* 0x0000000000017941 */ /* 0x000fea0003800000 */
.L_x_54:
        /* <DEDUP_REMOVED lines=13> */
.L_x_57:
[----:B------:R-:W-:Y:S05]  /*4a70*/  BSYNC B1 ;  /* 0x0000000000017941 */ /* 0x000fea0003800000 */
.L_x_56:
        /* <DEDUP_REMOVED lines=12> */
.L_x_59:
[----:B------:R-:W-:Y:S05]  /*4b40*/  BSYNC B1 ;  /* 0x0000000000017941 */ /* 0x000fea0003800000 */
.L_x_58:
        /* <DEDUP_REMOVED lines=12> */
.L_x_61:
[----:B------:R-:W-:Y:S05]  /*4c10*/  BSYNC B1 ;  /* 0x0000000000017941 */ /* 0x000fea0003800000 */
.L_x_60:
        /* <DEDUP_REMOVED lines=13> */
.L_x_63:
[----:B------:R-:W-:Y:S05]  /*4cf0*/  BSYNC B1 ;  /* 0x0000000000017941 */ /* 0x000fea0003800000 */
.L_x_62:
        /* <DEDUP_REMOVED lines=13> */
.L_x_65:
[----:B------:R-:W-:Y:S05]  /*4dd0*/  BSYNC B1 ;  /* 0x0000000000017941 */ /* 0x000fea0003800000 */
.L_x_64:
        /* <DEDUP_REMOVED lines=12> */
.L_x_67:
[----:B------:R-:W-:Y:S05]  /*4ea0*/  BSYNC B1 ;  /* 0x0000000000017941 */ /* 0x000fea0003800000 */
.L_x_66:
        /* <DEDUP_REMOVED lines=12> */
.L_x_69:
[----:B------:R-:W-:Y:S05]  /*4f70*/  BSYNC B1 ;  /* 0x0000000000017941 */ /* 0x000fea0003800000 */
.L_x_68:
        /* <DEDUP_REMOVED lines=13> */
.L_x_71:
[----:B------:R-:W-:Y:S05]  /*5050*/  BSYNC B1 ;  /* 0x0000000000017941 */ /* 0x000fea0003800000 */
.L_x_70:
        /* <DEDUP_REMOVED lines=13> */
.L_x_73:
[----:B------:R-:W-:Y:S05]  /*5130*/  BSYNC B1 ;  /* 0x0000000000017941 */ /* 0x000fea0003800000 */
.L_x_72:
        /* <DEDUP_REMOVED lines=12> */
.L_x_75:
[----:B------:R-:W-:Y:S05]  /*5200*/  BSYNC B1 ;  /* 0x0000000000017941 */ /* 0x000fea0003800000 */
.L_x_74:
        /* <DEDUP_REMOVED lines=12> */
.L_x_77:
[----:B------:R-:W-:Y:S05]  /*52d0*/  BSYNC B1 ;  /* 0x0000000000017941 */ /* 0x000fea0003800000 */
.L_x_76:
        /* <DEDUP_REMOVED lines=13> */
.L_x_79:
[----:B------:R-:W-:Y:S05]  /*53b0*/  BSYNC B1 ;  /* 0x0000000000017941 */ /* 0x000fea0003800000 */
.L_x_78:
        /* <DEDUP_REMOVED lines=13> */
.L_x_81:
[----:B------:R-:W-:Y:S05]  /*5490*/  BSYNC B1 ;  /* 0x0000000000017941 */ /* 0x000fea0003800000 */
.L_x_80:
        /* <DEDUP_REMOVED lines=12> */
.L_x_83:
[----:B------:R-:W-:Y:S05]  /*5560*/  BSYNC B1 ;  /* 0x0000000000017941 */ /* 0x000fea0003800000 */
.L_x_82:
        /* <DEDUP_REMOVED lines=12> */
.L_x_85:
[----:B------:R-:W-:Y:S05]  /*5630*/  BSYNC B1 ;  /* 0x0000000000017941 */ /* 0x000fea0003800000 */
.L_x_84:
        /* <DEDUP_REMOVED lines=13> */
.L_x_87:
[----:B------:R-:W-:Y:S05]  /*5710*/  BSYNC B1 ;  /* 0x0000000000017941 */ /* 0x000fea0003800000 */
.L_x_86:
        /* <DEDUP_REMOVED lines=13> */
.L_x_89:
[----:B------:R-:W-:Y:S05]  /*57f0*/  BSYNC B1 ;  /* 0x0000000000017941 */ /* 0x000fea0003800000 */
.L_x_88:
        /* <DEDUP_REMOVED lines=12> */
.L_x_91:
[----:B------:R-:W-:Y:S05]  /*58c0*/  BSYNC B1 ;  /* 0x0000000000017941 */ /* 0x000fea0003800000 */
.L_x_90:
        /* <DEDUP_REMOVED lines=12> */
.L_x_93:
[----:B------:R-:W-:Y:S05]  /*5990*/  BSYNC B1 ;  /* 0x0000000000017941 */ /* 0x000fea0003800000 */
.L_x_92:
        /* <DEDUP_REMOVED lines=13> */
.L_x_95:
[----:B------:R-:W-:Y:S05]  /*5a70*/  BSYNC B1 ;  /* 0x0000000000017941 */ /* 0x000fea0003800000 */
.L_x_94:
        /* <DEDUP_REMOVED lines=13> */
.L_x_97:
[----:B------:R-:W-:Y:S05]  /*5b50*/  BSYNC B1 ;  /* 0x0000000000017941 */ /* 0x000fea0003800000 */
.L_x_96:
        /* <DEDUP_REMOVED lines=12> */
.L_x_99:
[----:B------:R-:W-:Y:S05]  /*5c20*/  BSYNC B1 ;  /* 0x0000000000017941 */ /* 0x000fea0003800000 */
.L_x_98:
        /* <DEDUP_REMOVED lines=12> */
.L_x_101:
[----:B------:R-:W-:Y:S05]  /*5cf0*/  BSYNC B1 ;  /* 0x0000000000017941 */ /* 0x000fea0003800000 */
.L_x_100:
        /* <DEDUP_REMOVED lines=13> */
.L_x_103:
[----:B------:R-:W-:Y:S05]  /*5dd0*/  BSYNC B1 ;  /* 0x0000000000017941 */ /* 0x000fea0003800000 */
.L_x_102:
        /* <DEDUP_REMOVED lines=13> */
.L_x_105:
[----:B------:R-:W-:Y:S05]  /*5eb0*/  BSYNC B1 ;  /* 0x0000000000017941 */ /* 0x000fea0003800000 */
.L_x_104:
        /* <DEDUP_REMOVED lines=12> */
.L_x_107:
[----:B------:R-:W-:Y:S05]  /*5f80*/  BSYNC B1 ;  /* 0x0000000000017941 */ /* 0x000fea0003800000 */
.L_x_106:
        /* <DEDUP_REMOVED lines=12> */
.L_x_109:
[----:B------:R-:W-:Y:S05]  /*6050*/  BSYNC B1 ;  /* 0x0000000000017941 */ /* 0x000fea0003800000 */
.L_x_108:
        /* <DEDUP_REMOVED lines=13> */
.L_x_111:
[----:B------:R-:W-:Y:S05]  /*6130*/  BSYNC B1 ;  /* 0x0000000000017941 */ /* 0x000fea0003800000 */
.L_x_110:
        /* <DEDUP_REMOVED lines=13> */
.L_x_113:
[----:B------:R-:W-:Y:S05]  /*6210*/  BSYNC B1 ;  /* 0x0000000000017941 */ /* 0x000fea0003800000 */
.L_x_112:
        /* <DEDUP_REMOVED lines=12> */
.L_x_115:
[----:B------:R-:W-:Y:S05]  /*62e0*/  BSYNC B1 ;  /* 0x0000000000017941 */ /* 0x000fea0003800000 */
.L_x_114:
        /* <DEDUP_REMOVED lines=12> */
.L_x_117:
[----:B------:R-:W-:Y:S05]  /*63b0*/  BSYNC B1 ;  /* 0x0000000000017941 */ /* 0x000fea0003800000 */
.L_x_116:
        /* <DEDUP_REMOVED lines=13> */
.L_x_119:
[----:B------:R-:W-:Y:S05]  /*6490*/  BSYNC B1 ;  /* 0x0000000000017941 */ /* 0x000fea0003800000 */
.L_x_118:
        /* <DEDUP_REMOVED lines=13> */
.L_x_121:
[----:B------:R-:W-:Y:S05]  /*6570*/  BSYNC B1 ;  /* 0x0000000000017941 */ /* 0x000fea0003800000 */
.L_x_120:
        /* <DEDUP_REMOVED lines=12> */
.L_x_123:
[----:B------:R-:W-:Y:S05]  /*6640*/  BSYNC B1 ;  /* 0x0000000000017941 */ /* 0x000fea0003800000 */
.L_x_122:
        /* <DEDUP_REMOVED lines=12> */
.L_x_125:
[----:B------:R-:W-:Y:S05]  /*6710*/  BSYNC B1 ;  /* 0x0000000000017941 */ /* 0x000fea0003800000 */
.L_x_124:
        /* <DEDUP_REMOVED lines=13> */
.L_x_127:
[----:B------:R-:W-:Y:S05]  /*67f0*/  BSYNC B1 ;  /* 0x0000000000017941 */ /* 0x000fea0003800000 */
.L_x_126:
        /* <DEDUP_REMOVED lines=13> */
.L_x_129:
[----:B------:R-:W-:Y:S05]  /*68d0*/  BSYNC B1 ;  /* 0x0000000000017941 */ /* 0x000fea0003800000 */
.L_x_128:
        /* <DEDUP_REMOVED lines=12> */
.L_x_131:
[----:B------:R-:W-:Y:S05]  /*69a0*/  BSYNC B1 ;  /* 0x0000000000017941 */ /* 0x000fea0003800000 */
.L_x_130:
        /* <DEDUP_REMOVED lines=12> */
.L_x_133:
[----:B------:R-:W-:Y:S05]  /*6a70*/  BSYNC B1 ;  /* 0x0000000000017941 */ /* 0x000fea0003800000 */
.L_x_132:
        /* <DEDUP_REMOVED lines=13> */
.L_x_135:
[----:B------:R-:W-:Y:S05]  /*6b50*/  BSYNC B1 ;  /* 0x0000000000017941 */ /* 0x000fea0003800000 */
.L_x_134:
        /* <DEDUP_REMOVED lines=13> */
.L_x_137:
[----:B------:R-:W-:Y:S05]  /*6c30*/  BSYNC B1 ;  /* 0x0000000000017941 */ /* 0x000fea0003800000 */
.L_x_136:
        /* <DEDUP_REMOVED lines=12> */
.L_x_139:
[----:B------:R-:W-:Y:S05]  /*6d00*/  BSYNC B1 ;  /* 0x0000000000017941 */ /* 0x000fea0003800000 */
.L_x_138:
        /* <DEDUP_REMOVED lines=12> */
.L_x_141:
[----:B------:R-:W-:Y:S05]  /*6dd0*/  BSYNC B1 ;  /* 0x0000000000017941 */ /* 0x000fea0003800000 */
.L_x_140:
        /* <DEDUP_REMOVED lines=13> */
.L_x_143:
[----:B------:R-:W-:Y:S05]  /*6eb0*/  BSYNC B1 ;  /* 0x0000000000017941 */ /* 0x000fea0003800000 */
.L_x_142:
        /* <DEDUP_REMOVED lines=13> */
.L_x_145:
[----:B------:R-:W-:Y:S05]  /*6f90*/  BSYNC B1 ;  /* 0x0000000000017941 */ /* 0x000fea0003800000 */
.L_x_144:
        /* <DEDUP_REMOVED lines=12> */
.L_x_147:
[----:B------:R-:W-:Y:S05]  /*7060*/  BSYNC B1 ;  /* 0x0000000000017941 */ /* 0x000fea0003800000 */
.L_x_146:
        /* <DEDUP_REMOVED lines=12> */
.L_x_149:
[----:B------:R-:W-:Y:S05]  /*7130*/  BSYNC B1 ;  /* 0x0000000000017941 */ /* 0x000fea0003800000 */
.L_x_148:
        /* <DEDUP_REMOVED lines=13> */
.L_x_151:
[----:B------:R-:W-:Y:S05]  /*7210*/  BSYNC B1 ;  /* 0x0000000000017941 */ /* 0x000fea0003800000 */
.L_x_150:
        /* <DEDUP_REMOVED lines=13> */
.L_x_153:
[----:B------:R-:W-:Y:S05]  /*72f0*/  BSYNC B1 ;  /* 0x0000000000017941 */ /* 0x000fea0003800000 */
.L_x_152:
        /* <DEDUP_REMOVED lines=12> */
.L_x_155:
[----:B------:R-:W-:Y:S05]  /*73c0*/  BSYNC B1 ;  /* 0x0000000000017941 */ /* 0x000fea0003800000 */
.L_x_154:
        /* <DEDUP_REMOVED lines=12> */
.L_x_157:
[----:B------:R-:W-:Y:S05]  /*7490*/  BSYNC B1 ;  /* 0x0000000000017941 */ /* 0x000fea0003800000 */
.L_x_156:
        /* <DEDUP_REMOVED lines=13> */
.L_x_159:
[----:B------:R-:W-:Y:S05]  /*7570*/  BSYNC B1 ;  /* 0x0000000000017941 */ /* 0x000fea0003800000 */
.L_x_158:
        /* <DEDUP_REMOVED lines=13> */
.L_x_161:
[----:B------:R-:W-:Y:S05]  /*7650*/  BSYNC B1 ;  /* 0x0000000000017941 */ /* 0x000fea0003800000 */
.L_x_160:
        /* <DEDUP_REMOVED lines=12> */
.L_x_163:
[----:B------:R-:W-:Y:S05]  /*7720*/  BSYNC B1 ;  /* 0x0000000000017941 */ /* 0x000fea0003800000 */
.L_x_162:
        /* <DEDUP_REMOVED lines=12> */
.L_x_165:
[----:B------:R-:W-:Y:S05]  /*77f0*/  BSYNC B1 ;  /* 0x0000000000017941 */ /* 0x000fea0003800000 */
.L_x_164:
        /* <DEDUP_REMOVED lines=13> */
.L_x_167:
[----:B------:R-:W-:Y:S05]  /*78d0*/  BSYNC B1 ;  /* 0x0000000000017941 */ /* 0x000fea0003800000 */
.L_x_166:
        /* <DEDUP_REMOVED lines=13> */
.L_x_169:
[----:B------:R-:W-:Y:S05]  /*79b0*/  BSYNC B1 ;  /* 0x0000000000017941 */ /* 0x000fea0003800000 */
.L_x_168:
        /* <DEDUP_REMOVED lines=12> */
.L_x_171:
[----:B------:R-:W-:Y:S05]  /*7a80*/  BSYNC B1 ;  /* 0x0000000000017941 */ /* 0x000fea0003800000 */
.L_x_170:
        /* <DEDUP_REMOVED lines=12> */
.L_x_173:
[----:B------:R-:W-:Y:S05]  /*7b50*/  BSYNC B1 ;  /* 0x0000000000017941 */ /* 0x000fea0003800000 */
.L_x_172:
        /* <DEDUP_REMOVED lines=13> */
.L_x_175:
[----:B------:R-:W-:Y:S05]  /*7c30*/  BSYNC B1 ;  /* 0x0000000000017941 */ /* 0x000fea0003800000 */
.L_x_174:
        /* <DEDUP_REMOVED lines=13> */
.L_x_177:
[----:B------:R-:W-:Y:S05]  /*7d10*/  BSYNC B1 ;  /* 0x0000000000017941 */ /* 0x000fea0003800000 */
.L_x_176:
        /* <DEDUP_REMOVED lines=12> */
.L_x_179:
[----:B------:R-:W-:Y:S05]  /*7de0*/  BSYNC B1 ;  /* 0x0000000000017941 */ /* 0x000fea0003800000 */
.L_x_178:
        /* <DEDUP_REMOVED lines=12> */
.L_x_181:
[----:B------:R-:W-:Y:S05]  /*7eb0*/  BSYNC B1 ;  /* 0x0000000000017941 */ /* 0x000fea0003800000 */
.L_x_180:
        /* <DEDUP_REMOVED lines=13> */
.L_x_183:
[----:B------:R-:W-:Y:S05]  /*7f90*/  BSYNC B1 ;  /* 0x0000000000017941 */ /* 0x000fea0003800000 */
.L_x_182:
        /* <DEDUP_REMOVED lines=13> */
.L_x_185:
[----:B------:R-:W-:Y:S05]  /*8070*/  BSYNC B1 ;  /* 0x0000000000017941 */ /* 0x000fea0003800000 */
.L_x_184:
        /* <DEDUP_REMOVED lines=12> */
.L_x_187:
[----:B------:R-:W-:Y:S05]  /*8140*/  BSYNC B1 ;  /* 0x0000000000017941 */ /* 0x000fea0003800000 */
.L_x_186:
        /* <DEDUP_REMOVED lines=12> */
.L_x_189:
[----:B------:R-:W-:Y:S05]  /*8210*/  BSYNC B1 ;  /* 0x0000000000017941 */ /* 0x000fea0003800000 */
.L_x_188:
        /* <DEDUP_REMOVED lines=13> */
.L_x_191:
[----:B------:R-:W-:Y:S05]  /*82f0*/  BSYNC B1 ;  /* 0x0000000000017941 */ /* 0x000fea0003800000 */
.L_x_190:
        /* <DEDUP_REMOVED lines=13> */
.L_x_193:
[----:B------:R-:W-:Y:S05]  /*83d0*/  BSYNC B1 ;  /* 0x0000000000017941 */ /* 0x000fea0003800000 */
.L_x_192:
        /* <DEDUP_REMOVED lines=12> */
.L_x_195:
[----:B------:R-:W-:Y:S05]  /*84a0*/  BSYNC B1 ;  /* 0x0000000000017941 */ /* 0x000fea0003800000 */
.L_x_194:
        /* <DEDUP_REMOVED lines=12> */
.L_x_197:
[----:B------:R-:W-:Y:S05]  /*8570*/  BSYNC B1 ;  /* 0x0000000000017941 */ /* 0x000fea0003800000 */
.L_x_196:
        /* <DEDUP_REMOVED lines=13> */
.L_x_199:
[----:B------:R-:W-:Y:S05]  /*8650*/  BSYNC B1 ;  /* 0x0000000000017941 */ /* 0x000fea0003800000 */
.L_x_198:
        /* <DEDUP_REMOVED lines=13> */
.L_x_201:
[----:B------:R-:W-:Y:S05]  /*8730*/  BSYNC B1 ;  /* 0x0000000000017941 */ /* 0x000fea0003800000 */
.L_x_200:
        /* <DEDUP_REMOVED lines=12> */
.L_x_203:
[----:B------:R-:W-:Y:S05]  /*8800*/  BSYNC B1 ;  /* 0x0000000000017941 */ /* 0x000fea0003800000 */
.L_x_202:
        /* <DEDUP_REMOVED lines=12> */
.L_x_205:
[----:B------:R-:W-:Y:S05]  /*88d0*/  BSYNC B1 ;  /* 0x0000000000017941 */ /* 0x000fea0003800000 */
.L_x_204:
        /* <DEDUP_REMOVED lines=13> */
.L_x_207:
[----:B------:R-:W-:Y:S05]  /*89b0*/  BSYNC B1 ;  /* 0x0000000000017941 */ /* 0x000fea0003800000 */
.L_x_206:
        /* <DEDUP_REMOVED lines=13> */
.L_x_209:
[----:B------:R-:W-:Y:S05]  /*8a90*/  BSYNC B1 ;  /* 0x0000000000017941 */ /* 0x000fea0003800000 */
.L_x_208:
[----:B-----5:R-:W-:Y:S01]  /*8aa0*/  LOP3.LUT R22, R22, 0xff, RZ, 0xc0, !PT ;  /* 0x000000ff16167812 */ /* 0x020fe200078ec0ff */
[----:B------:R-:W-:Y:S01]  /*8ab0*/  BSSY B1, `(.L_x_210) ;  /* 0x000000b000017945 */ /* 0x000fe20003800000 */
[----:B------:R-:W-:Y:S02]  /*8ac0*/  ISETP.LT.OR P0, PT, R6, 0x9, !P0 ;  /* 0x000000090600780c */ /* 0x000fe40004701670 */
[----:B------:R-:W-:Y:S02]  /*8ad0*/  F2FP.F16.E4M3.UNPACK_B R22, R22 ;  /* 0x00000016ff16723e */ /* 0x000fe400020006ff */
[----:B0-2---:R-:W-:-:S03]  /*8ae0*/  PRMT R4, RZ, 0x7610, R4 ;  /* 0x00007610ff047816 */ /* 0x005fc60000000004 */
[----:B------:R-:W-:-:S05]  /*8af0*/  HADD2.F32 R5, -RZ, R22.H0_H0 ;  /* 0x20000016ff057230 */ /* 0x000fca0000004100 */
[----:B------:R-:W-:-:S04]  /*8b00*/  FMUL R5, R5, R10 ;  /* 0x0000000a05057220 */ /* 0x000fc80000400000 */
[----:B------:R-:W-:-:S05]  /*8b10*/  FFMA R5, R114, R11, R5 ;  /* 0x0000000b72057223 */ /* 0x000fca0000000005 */
[----:B------:R-:W-:-:S05]  /*8b20*/  F2FP.SATFINITE.E4M3.F32.PACK_AB_MERGE_C R5, RZ, R5, RZ ;  /* 0x00000005ff05723e */ /* 0x000fca00048070ff */
[----:B------:R0:W-:Y:S01]  /*8b30*/  @!P4 STG.E.U8 desc[UR18][R18.64+0xa9], R5 ;  /* 0x0000a9051200c986 */ /* 0x0001e2000c101112 */
[----:B------:R-:W-:Y:S05]  /*8b40*/  @P0 BRA `(.L_x_211) ;  /* 0x0000000000040947 */ /* 0x000fea0003800000 */
[----:B------:R2:W5:Y:S02]  /*8b50*/  LDG.E.U8 R4, desc[UR18][R16.64+0xa8] ;  /* 0x0000a81210047981 */ /* 0x000564000c1e1100 */
.L_x_211:
[----:B------:R-:W-:Y:S05]  /*8b60*/  BSYNC B1 ;  /* 0x0000000000017941 */ /* 0x000fea0003800000 */
.L_x_210:
[----:B-----5:R-:W-:Y:S01]  /*8b70*/  LOP3.LUT R4, R4, 0xff, RZ, 0xc0, !PT ;  /* 0x000000ff04047812 */ /* 0x020fe200078ec0ff */
[----:B------:R-:W-:Y:S01]  /*8b80*/  BSSY B1, `(.L_x_212) ;  /* 0x000000b000017945 */ /* 0x000fe20003800000 */
[----:B------:R-:W-:Y:S02]  /*8b90*/  ISETP.LT.OR P1, PT, R6, 0x9, !P1 ;  /* 0x000000090600780c */ /* 0x000fe40004f21670 */
[----:B------:R-:W-:-:S05]  /*8ba0*/  F2FP.F16.E4M3.UNPACK_B R4, R4 ;  /* 0x00000004ff04723e */ /* 0x000fca00020006ff */
[----:B0-----:R-:W-:-:S05]  /*8bb0*/  HADD2.F32 R5, -RZ, R4.H0_H0 ;  /* 0x20000004ff057230 */ /* 0x001fca0000004100 */
[----:B------:R-:W-:-:S04]  /*8bc0*/  FMUL R4, R5, R10 ;  /* 0x0000000a05047220 */ /* 0x000fc80000400000 */
[----:B------:R-:W-:-:S05]  /*8bd0*/  FFMA R4, R113, R11, R4 ;  /* 0x0000000b71047223 */ /* 0x000fca0000000004 */
[----:B------:R-:W-:Y:S02]  /*8be0*/  F2FP.SATFINITE.E4M3.F32.PACK_AB_MERGE_C R5, RZ, R4, RZ ;  /* 0x00000004ff05723e */ /* 0x000fe400048070ff */
[----:B------:R-:W-:-:S03]  /*8bf0*/  PRMT R4, RZ, 0x7610, R4 ;  /* 0x00007610ff047816 */ /* 0x000fc60000000004 */
[----:B------:R0:W-:Y:S01]  /*8c00*/  @!P0 STG.E.U8 desc[UR18][R20.64+0xa8], R5 ;  /* 0x0000a80514008986 */ /* 0x0001e2000c101112 */
[----:B------:R-:W-:Y:S05]  /*8c10*/  @P1 BRA `(.L_x_213) ;  /* 0x0000000000041947 */ /* 0x000fea0003800000 */
[----:B------:R0:W5:Y:S02]  /*8c20*/  LDG.E.U8 R4, desc[UR18][R16.64+0xa9] ;  /* 0x0000a91210047981 */ /* 0x000164000c1e1100 */
.L_x_213:
[----:B------:R-:W-:Y:S05]  /*8c30*/  BSYNC B1 ;  /* 0x0000000000017941 */ /* 0x000fea0003800000 */
.L_x_212:
[----:B------:R-:W-:Y:S05]  /*8c40*/  @P1 BRA `(.L_x_214) ;  /* 0x0000001800501947 */ /* 0x000fea0003800000 */
[----:B-----5:R-:W-:-:S04]  /*8c50*/  LOP3.LUT R4, R4, 0xff, RZ, 0xc0, !PT ;  /* 0x000000ff04047812 */ /* 0x020fc800078ec0ff */
[----:B------:R-:W-:-:S05]  /*8c60*/  F2FP.F16.E4M3.UNPACK_B R4, R4 ;  /* 0x00000004ff04723e */ /* 0x000fca00020006ff */
[----:B0-----:R-:W-:-:S05]  /*8c70*/  HADD2.F32 R5, -RZ, R4.H0_H0 ;  /* 0x20000004ff057230 */ /* 0x001fca0000004100 */
[----:B------:R-:W-:-:S04]  /*8c80*/  FMUL R5, R5, R10 ;  /* 0x0000000a05057220 */ /* 0x000fc80000400000 */
[----:B------:R-:W-:-:S05]  /*8c90*/  FFMA R5, R116, R11, R5 ;  /* 0x0000000b74057223 */ /* 0x000fca0000000005 */
[----:B------:R-:W-:-:S05]  /*8ca0*/  F2FP.SATFINITE.E4M3.F32.PACK_AB_MERGE_C R5, RZ, R5, RZ ;  /* 0x00000005ff05723e */ /* 0x000fca00048070ff */
[----:B------:R0:W-:Y:S01]  /*8cb0*/  STG.E.U8 desc[UR18][R20.64+0xa9], R5 ;  /* 0x0000a90514007986 */ /* 0x0001e2000c101112 */
[----:B------:R-:W-:Y:S05]  /*8cc0*/  BRA `(.L_x_214) ;  /* 0x0000001800307947 */ /* 0x000fea0003800000 */
.L_x_37:
[----:B------:R-:W-:Y:S01]  /*8cd0*/  ISETP.GE.AND P0, PT, R24, 0x2, PT ;  /* 0x000000021800780c */ /* 0x000fe20003f06270 */
[-C--:B------:R-:W-:Y:S01]  /*8ce0*/  FMUL R200, R200, R11.reuse ;  /* 0x0000000bc8c87220 */ /* 0x080fe20000400000 */
[----:B------:R-:W-:Y:S01]  /*8cf0*/  ISETP.GE.AND P1, PT, R24, 0x1, PT ;  /* 0x000000011800780c */ /* 0x000fe20003f26270 */
[-C--:B------:R-:W-:Y:S01]  /*8d00*/  FMUL R197, R197, R11.reuse ;  /* 0x0000000bc5c57220 */ /* 0x080fe20000400000 */
[----:B------:R-:W-:Y:S01]  /*8d10*/  ISETP.LT.OR P4, PT, R6, 0x1, !P0 ;  /* 0x000000010600780c */ /* 0x000fe20004781670 */
[-C--:B------:R-:W-:Y:S01]  /*8d20*/  FMUL R198, R198, R11.reuse ;  /* 0x0000000bc6c67220 */ /* 0x080fe20000400000 */
[----:B------:R-:W-:Y:S01]  /*8d30*/  ISETP.LT.OR P2, PT, R6, 0x1, !P1 ;  /* 0x000000010600780c */ /* 0x000fe20004f41670 */
[-C--:B------:R-:W-:Y:S01]  /*8d40*/  FMUL R195, R195, R11.reuse ;  /* 0x0000000bc3c37220 */ /* 0x080fe20000400000 */
[----:B------:R-:W-:Y:S01]  /*8d50*/  F2FP.SATFINITE.E4M3.F32.PACK_AB_MERGE_C R5, RZ, R200, RZ ;  /* 0x000000c8ff05723e */ /* 0x000fe200048070ff */
[----:B------:R-:W-:Y:S01]  /*8d60*/  FMUL R191, R191, R11 ;  /* 0x0000000bbfbf7220 */ /* 0x000fe20000400000 */
[----:B------:R-:W-:Y:S01]  /*8d70*/  F2FP.SATFINITE.E4M3.F32.PACK_AB_MERGE_C R197, RZ, R197, RZ ;  /* 0x000000c5ffc5723e */ /* 0x000fe200048070ff */
[-C--:B------:R-:W-:Y:S01]  /*8d80*/  FMUL R196, R196, R11.reuse ;  /* 0x0000000bc4c47220 */ /* 0x080fe20000400000 */
[C---:B------:R-:W-:Y:S01]  /*8d90*/  ISETP.LT.OR P0, PT, R6.reuse, 0x9, !P0 ;  /* 0x000000090600780c */ /* 0x040fe20004701670 */
[-C--:B------:R-:W-:Y:S01]  /*8da0*/  FMUL R193, R193, R11.reuse ;  /* 0x0000000bc1c17220 */ /* 0x080fe20000400000 */
[----:B------:R-:W-:Y:S01]  /*8db0*/  ISETP.LT.OR P1, PT, R6, 0x9, !P1 ;  /* 0x000000090600780c */ /* 0x000fe20004f21670 */
[----:B------:R-:W-:Y:S01]  /*8dc0*/  FMUL R194, R194, R11 ;  /* 0x0000000bc2c27220 */ /* 0x000fe20000400000 */
[----:B------:R-:W-:Y:S01]  /*8dd0*/  F2FP.SATFINITE.E4M3.F32.PACK_AB_MERGE_C R195, RZ, R195, RZ ;  /* 0x000000c3ffc3723e */ /* 0x000fe200048070ff */
[----:B------:R0:W-:Y:S01]  /*8de0*/  @!P4 STG.E.U8 desc[UR18][R18.64+0x1], R5 ;  /* 0x000001051200c986 */ /* 0x0001e2000c101112 */
[C---:B------:R-:W-:Y:S01]  /*8df0*/  ISETP.GE.AND P4, PT, R24.reuse, 0x9, PT ;  /* 0x000000091800780c */ /* 0x040fe20003f86270 */
[----:B------:R-:W-:Y:S01]  /*8e00*/  FMUL R187, R187, R11 ;  /* 0x0000000bbbbb7220 */ /* 0x000fe20000400000 */
[----:B------:R-:W-:Y:S01]  /*8e10*/  F2FP.SATFINITE.E4M3.F32.PACK_AB_MERGE_C R191, RZ, R191, RZ ;  /* 0x000000bfffbf723e */ /* 0x000fe200048070ff */
[----:B------:R-:W-:Y:S01]  /*8e20*/  @!P2 STG.E.U8 desc[UR18][R18.64], R197 ;  /* 0x000000c51200a986 */ /* 0x000fe2000c101112 */
[----:B------:R-:W-:Y:S01]  /*8e30*/  ISETP.GE.AND P2, PT, R24, 0xa, PT ;  /* 0x0000000a1800780c */ /* 0x000fe20003f46270 */
[-C--:B------:R-:W-:Y:S01]  /*8e40*/  FMUL R192, R192, R11.reuse ;  /* 0x0000000bc0c07220 */ /* 0x080fe20000400000 */
[C---:B------:R-:W-:Y:S01]  /*8e50*/  ISETP.LT.OR P5, PT, R6.reuse, 0x1, !P4 ;  /* 0x000000010600780c */ /* 0x040fe200067a1670 */
[-C--:B------:R-:W-:Y:S01]  /*8e60*/  FMUL R189, R189, R11.reuse ;  /* 0x0000000bbdbd7220 */ /* 0x080fe20000400000 */
[C---:B------:R-:W-:Y:S01]  /*8e70*/  ISETP.LT.OR P6, PT, R6.reuse, 0x1, !P2 ;  /* 0x000000010600780c */ /* 0x040fe200057c1670 */
[----:B------:R-:W-:Y:S01]  /*8e80*/  @!P1 STG.E.U8 desc[UR18][R20.64], R195 ;  /* 0x000000c314009986 */ /* 0x000fe2000c101112 */
[----:B------:R-:W-:Y:S01]  /*8e90*/  ISETP.LT.OR P4, PT, R6, 0x9, !P4 ;  /* 0x000000090600780c */ /* 0x000fe20006781670 */
[-C--:B------:R-:W-:Y:S01]  /*8ea0*/  FMUL R190, R190, R11.reuse ;  /* 0x0000000bbebe7220 */ /* 0x080fe20000400000 */
[----:B0-----:R-:W-:Y:S01]  /*8eb0*/  F2FP.SATFINITE.E4M3.F32.PACK_AB_MERGE_C R5, RZ, R198, RZ ;  /* 0x000000c6ff05723e */ /* 0x001fe200048070ff */
[-C--:B------:R-:W-:Y:S01]  /*8ec0*/  FMUL R183, R183, R11.reuse ;  /* 0x0000000bb7b77220 */ /* 0x080fe20000400000 */
[----:B------:R-:W-:Y:S01]  /*8ed0*/  F2FP.SATFINITE.E4M3.F32.PACK_AB_MERGE_C R17, RZ, R196, RZ ;  /* 0x000000c4ff11723e */ /* 0x000fe200048070ff */
[-C--:B------:R-:W-:Y:S01]  /*8ee0*/  FMUL R188, R188, R11.reuse ;  /* 0x0000000bbcbc7220 */ /* 0x080fe20000400000 */
[----:B------:R-:W-:Y:S01]  /*8ef0*/  ISETP.LT.OR P2, PT, R6, 0x9, !P2 ;  /* 0x000000090600780c */ /* 0x000fe20005741670 */
[----:B------:R0:W-:Y:S01]  /*8f00*/  @!P0 STG.E.U8 desc[UR18][R20.64+0x1], R5 ;  /* 0x0000010514008986 */ /* 0x0001e2000c101112 */
[C---:B------:R-:W-:Y:S01]  /*8f10*/  ISETP.GE.AND P0, PT, R24.reuse, 0x11, PT ;  /* 0x000000111800780c */ /* 0x040fe20003f06270 */
[-C--:B------:R-:W-:Y:S01]  /*8f20*/  FMUL R185, R185, R11.reuse ;  /* 0x0000000bb9b97220 */ /* 0x080fe20000400000 */
[----:B------:R-:W-:Y:S01]  /*8f30*/  ISETP.GE.AND P1, PT, R24, 0x12, PT ;  /* 0x000000121800780c */ /* 0x000fe20003f26270 */
[----:B------:R-:W-:Y:S01]  /*8f40*/  @!P5 STG.E.U8 desc[UR18][R18.64+0x8], R191 ;  /* 0x000008bf1200d986 */ /* 0x000fe2000c101112 */
[----:B------:R-:W-:Y:S01]  /*8f50*/  ISETP.LT.OR P5, PT, R6, 0x1, !P0 ;  /* 0x000000010600780c */ /* 0x000fe200047a1670 */
[----:B------:R-:W-:Y:S01]  /*8f60*/  FMUL R186, R186, R11 ;  /* 0x0000000bbaba7220 */ /* 0x000fe20000400000 */
[----:B------:R-:W-:Y:S01]  /*8f70*/  F2FP.SATFINITE.E4M3.F32.PACK_AB_MERGE_C R193, RZ, R193, RZ ;  /* 0x000000c1ffc1723e */ /* 0x000fe200048070ff */
[----:B------:R1:W-:Y:S01]  /*8f80*/  @!P6 STG.E.U8 desc[UR18][R18.64+0x9], R17 ;  /* 0x000009111200e986 */ /* 0x0003e2000c101112 */
[----:B------:R-:W-:Y:S01]  /*8f90*/  ISETP.LT.OR P6, PT, R6, 0x1, !P1 ;  /* 0x000000010600780c */ /* 0x000fe20004fc1670 */
[----:B------:R-:W-:Y:S01]  /*8fa0*/  FMUL R179, R179, R11 ;  /* 0x0000000bb3b37220 */ /* 0x000fe20000400000 */
[----:B------:R-:W-:Y:S01]  /*8fb0*/  F2FP.SATFINITE.E4M3.F32.PACK_AB_MERGE_C R187, RZ, R187, RZ ;  /* 0x000000bbffbb723e */ /* 0x000fe200048070ff */
[----:B------:R-:W-:Y:S01]  /*8fc0*/  @!P4 STG.E.U8 desc[UR18][R20.64+0x8], R193 ;  /* 0x000008c11400c986 */ /* 0x000fe2000c101112 */
[----:B0-----:R-:W-:Y:S01]  /*8fd0*/  F2FP.SATFINITE.E4M3.F32.PACK_AB_MERGE_C R5, RZ, R194, RZ ;  /* 0x000000c2ff05723e */ /* 0x001fe200048070ff */
[-C--:B------:R-:W-:Y:S01]  /*8fe0*/  FMUL R184, R184, R11.reuse ;  /* 0x0000000bb8b87220 */ /* 0x080fe20000400000 */
[----:B------:R-:W-:Y:S01]  /*8ff0*/  ISETP.GE.AND P4, PT, R24, 0x19, PT ;  /* 0x000000191800780c */ /* 0x000fe20003f86270 */
[-C--:B------:R-:W-:Y:S01]  /*9000*/  FMUL R181, R181, R11.reuse ;  /* 0x0000000bb5b57220 */ /* 0x080fe20000400000 */
[C---:B------:R-:W-:Y:S01]  /*9010*/  ISETP.LT.OR P0, PT, R6.reuse, 0x9, !P0 ;  /* 0x000000090600780c */ /* 0x040fe20004701670 */
[----:B------:R0:W-:Y:S01]  /*9020*/  @!P2 STG.E.U8 desc[UR18][R20.64+0x9], R5 ;  /* 0x000009051400a986 */ /* 0x0001e2000c101112 */
[----:B------:R-:W-:Y:S01]  /*9030*/  ISETP.LT.OR P1, PT, R6, 0x9, !P1 ;  /* 0x000000090600780c */ /* 0x000fe20004f21670 */
[-C--:B------:R-:W-:Y:S01]  /*9040*/  FMUL R182, R182, R11.reuse ;  /* 0x0000000bb6b67220 */ /* 0x080fe20000400000 */
[----:B-1----:R-:W-:Y:S01]  /*9050*/  F2FP.SATFINITE.E4M3.F32.PACK_AB_MERGE_C R17, RZ, R192, RZ ;  /* 0x000000c0ff11723e */ /* 0x002fe200048070ff */
[----:B------:R-:W-:Y:S01]  /*9060*/  @!P5 STG.E.U8 desc[UR18][R18.64+0x10], R187 ;  /* 0x000010bb1200d986 */ /* 0x000fe2000c101112 */
[----:B------:R-:W-:Y:S01]  /*9070*/  ISETP.GE.AND P2, PT, R24, 0x1a, PT ;  /* 0x0000001a1800780c */ /* 0x000fe20003f46270 */
[-C--:B------:R-:W-:Y:S01]  /*9080*/  FMUL R175, R175, R11.reuse ;  /* 0x0000000bafaf7220 */ /* 0x080fe20000400000 */
[C---:B------:R-:W-:Y:S01]  /*9090*/  ISETP.LT.OR P5, PT, R6.reuse, 0x1, !P4 ;  /* 0x000000010600780c */ /* 0x040fe200067a1670 */
[----:B------:R1:W-:Y:S01]  /*90a0*/  @!P6 STG.E.U8 desc[UR18][R18.64+0x11], R17 ;  /* 0x000011111200e986 */ /* 0x0003e2000c101112 */
[----:B------:R-:W-:Y:S01]  /*90b0*/  ISETP.LT.OR P6, PT, R6, 0x1, !P2 ;  /* 0x000000010600780c */ /* 0x000fe200057c1670 */
[----:B------:R-:W-:Y:S01]  /*90c0*/  FMUL R180, R180, R11 ;  /* 0x0000000bb4b47220 */ /* 0x000fe20000400000 */
[----:B------:R-:W-:Y:S01]  /*90d0*/  F2FP.SATFINITE.E4M3.F32.PACK_AB_MERGE_C R189, RZ, R189, RZ ;  /* 0x000000bdffbd723e */ /* 0x000fe200048070ff */
[-C--:B------:R-:W-:Y:S01]  /*90e0*/  FMUL R177, R177, R11.reuse ;  /* 0x0000000bb1b17220 */ /* 0x080fe20000400000 */
[----:B0-----:R-:W-:Y:S01]  /*90f0*/  F2FP.SATFINITE.E4M3.F32.PACK_AB_MERGE_C R5, RZ, R190, RZ ;  /* 0x000000beff05723e */ /* 0x001fe200048070ff */
[----:B------:R-:W-:Y:S01]  /*9100*/  FMUL R178, R178, R11 ;  /* 0x0000000bb2b27220 */ /* 0x000fe20000400000 */
[----:B------:R-:W-:Y:S01]  /*9110*/  F2FP.SATFINITE.E4M3.F32.PACK_AB_MERGE_C R183, RZ, R183, RZ ;  /* 0x000000b7ffb7723e */ /* 0x000fe200048070ff */
[----:B------:R-:W-:Y:S01]  /*9120*/  @!P0 STG.E.U8 desc[UR18][R20.64+0x10], R189 ;  /* 0x000010bd14008986 */ /* 0x000fe2000c101112 */
[----:B------:R-:W-:Y:S01]  /*9130*/  ISETP.GE.AND P0, PT, R24, 0x21, PT ;  /* 0x000000211800780c */ /* 0x000fe20003f06270 */
[-C--:B------:R-:W-:Y:S01]  /*9140*/  FMUL R171, R171, R11.reuse ;  /* 0x0000000babab7220 */ /* 0x080fe20000400000 */
[----:B------:R-:W-:Y:S01]  /*9150*/  ISETP.LT.OR P4, PT, R6, 0x9, !P4 ;  /* 0x000000090600780c */ /* 0x000fe20006781670 */
[----:B------:R0:W-:Y:S01]  /*9160*/  @!P1 STG.E.U8 desc[UR18][R20.64+0x11], R5 ;  /* 0x0000110514009986 */ /* 0x0001e2000c101112 */
[----:B-1----:R-:W-:Y:S01]  /*9170*/  F2FP.SATFINITE.E4M3.F32.PACK_AB_MERGE_C R17, RZ, R188, RZ ;  /* 0x000000bcff11723e */ /* 0x002fe200048070ff */
[-C--:B------:R-:W-:Y:S01]  /*9180*/  FMUL R176, R176, R11.reuse ;  /* 0x0000000bb0b07220 */ /* 0x080fe20000400000 */
[----:B------:R-:W-:Y:S01]  /*9190*/  ISETP.LT.OR P2, PT, R6, 0x9, !P2 ;  /* 0x000000090600780c */ /* 0x000fe20005741670 */
        /* <DEDUP_REMOVED lines=155> */
[C---:B------:R-:W-:Y:S01]  /*9b50*/  ISETP.LT.OR P4, PT, R6.reuse, 0x9, !P4 ;  /* 0x000000090600780c */ /* 0x040fe20006781670 */
        /* <DEDUP_REMOVED lines=17> */
[C---:B------:R-:W-:Y:S01]  /*9c70*/  ISETP.LT.OR P0, PT, R6.reuse, 0x9, !P0 ;  /* 0x000000090600780c */ /* 0x040fe20004701670 */
[-C--:B------:R-:W-:Y:S01]  /*9c80*/  FMUL R119, R119, R11.reuse ;  /* 0x0000000b77777220 */ /* 0x080fe20000400000 */
[----:B------:R-:W-:Y:S01]  /*9c90*/  ISETP.LT.OR P5, PT, R6, 0x9, !P5 ;  /* 0x000000090600780c */ /* 0x000fe20006fa1670 */
[----:B------:R0:W-:Y:S01]  /*9ca0*/  @!P2 STG.E.U8 desc[UR18][R20.64+0x59], R5 ;  /* 0x000059051400a986 */ /* 0x0001e2000c101112 */
[----:B-1----:R-:W-:Y:S01]  /*9cb0*/  F2FP.SATFINITE.E4M3.F32.PACK_AB_MERGE_C R17, RZ, R152, RZ ;  /* 0x00000098ff11723e */ /* 0x002fe200048070ff */
[----:B------:R-:W-:Y:S01]  /*9cc0*/  FMUL R124, R124, R11 ;  /* 0x0000000b7c7c7220 */ /* 0x000fe20000400000 */
[----:B------:R-:W-:Y:S01]  /*9cd0*/  F2FP.SATFINITE.E4M3.F32.PACK_AB_MERGE_C R149, RZ, R149, RZ ;  /* 0x00000095ff95723e */ /* 0x000fe200048070ff */
[----:B------:R-:W-:Y:S01]  /*9ce0*/  @!P1 STG.E.U8 desc[UR18][R18.64+0x60], R147 ;  /* 0x0000609312009986 */ /* 0x000fe2000c101112 */
[C---:B------:R-:W-:Y:S01]  /*9cf0*/  ISETP.GE.AND P1, PT, R24.reuse, 0x6a, PT ;  /* 0x0000006a1800780c */ /* 0x040fe20003f26270 */
[----:B------:R-:W-:Y:S01]  /*9d00*/  FMUL R117, R117, R11 ;  /* 0x0000000b75757220 */ /* 0x000fe20000400000 */
[----:B------:R-:W-:Y:S01]  /*9d10*/  F2FP.SATFINITE.E4M3.F32.PACK_AB_MERGE_C R141, RZ, R141, RZ ;  /* 0x0000008dff8d723e */ /* 0x000fe200048070ff */
[----:B------:R1:W-:Y:S01]  /*9d20*/  @!P6 STG.E.U8 desc[UR18][R18.64+0x61], R17 ;  /* 0x000061111200e986 */ /* 0x0003e2000c101112 */
[----:B------:R-:W-:Y:S01]  /*9d30*/  ISETP.GE.AND P6, PT, R24, 0x69, PT ;  /* 0x000000691800780c */ /* 0x000fe20003fc6270 */
[-C--:B------:R-:W-:Y:S01]  /*9d40*/  FMUL R122, R122, R11.reuse ;  /* 0x0000000b7a7a7220 */ /* 0x080fe20000400000 */
[C---:B------:R-:W-:Y:S01]  /*9d50*/  ISETP.LT.OR P4, PT, R6.reuse, 0x1, !P1 ;  /* 0x000000010600780c */ /* 0x040fe20004f81670 */
[----:B------:R-:W-:Y:S01]  /*9d60*/  @!P0 STG.E.U8 desc[UR18][R20.64+0x60], R149 ;  /* 0x0000609514008986 */ /* 0x000fe2000c101112 */
[----:B------:R-:W-:Y:S01]  /*9d70*/  ISETP.LT.OR P2, PT, R6, 0x1, !P6 ;  /* 0x000000010600780c */ /* 0x000fe20007741670 */
[-C--:B------:R-:W-:Y:S01]  /*9d80*/  FMUL R115, R115, R11.reuse ;  /* 0x0000000b73737220 */ /* 0x080fe20000400000 */
[----:B0-----:R-:W-:Y:S01]  /*9d90*/  F2FP.SATFINITE.E4M3.F32.PACK_AB_MERGE_C R5, RZ, R150, RZ ;  /* 0x00000096ff05723e */ /* 0x001fe200048070ff */
[-C--:B------:R-:W-:Y:S01]  /*9da0*/  FMUL R118, R118, R11.reuse ;  /* 0x0000000b76767220 */ /* 0x080fe20000400000 */
[----:B------:R-:W-:Y:S01]  /*9db0*/  ISETP.LT.OR P0, PT, R6, 0x9, !P6 ;  /* 0x000000090600780c */ /* 0x000fe20007701670 */
[-C--:B------:R-:W-:Y:S01]  /*9dc0*/  FMUL R114, R114, R11.reuse ;  /* 0x0000000b72727220 */ /* 0x080fe20000400000 */
[----:B------:R-:W-:Y:S01]  /*9dd0*/  ISETP.LT.OR P1, PT, R6, 0x9, !P1 ;  /* 0x000000090600780c */ /* 0x000fe20004f21670 */
[----:B------:R0:W-:Y:S01]  /*9de0*/  @!P5 STG.E.U8 desc[UR18][R20.64+0x61], R5 ;  /* 0x000061051400d986 */ /* 0x0001e2000c101112 */
[----:B-1----:R-:W-:Y:S01]  /*9df0*/  F2FP.SATFINITE.E4M3.F32.PACK_AB_MERGE_C R17, RZ, R148, RZ ;  /* 0x00000094ff11723e */ /* 0x002fe200048070ff */
[----:B------:R-:W-:Y:S01]  /*9e00*/  FMUL R112, R112, R11 ;  /* 0x0000000b70707220 */ /* 0x000fe20000400000 */
[----:B------:R-:W-:Y:S01]  /*9e10*/  F2FP.SATFINITE.E4M3.F32.PACK_AB_MERGE_C R145, RZ, R145, RZ ;  /* 0x00000091ff91723e */ /* 0x000fe200048070ff */
[----:B------:R-:W-:Y:S01]  /*9e20*/  FMUL R113, R113, R11 ;  /* 0x0000000b71717220 */ /* 0x000fe20000400000 */
[----:B------:R-:W-:Y:S01]  /*9e30*/  F2FP.SATFINITE.E4M3.F32.PACK_AB_MERGE_C R139, RZ, R139, RZ ;  /* 0x0000008bff8b723e */ /* 0x000fe200048070ff */
[----:B------:R-:W-:Y:S01]  /*9e40*/  @!P2 STG.E.U8 desc[UR18][R18.64+0x68], R141 ;  /* 0x0000688d1200a986 */ /* 0x000fe2000c101112 */
[----:B------:R-:W-:Y:S01]  /*9e50*/  ISETP.GE.AND P2, PT, R24, 0x72, PT ;  /* 0x000000721800780c */ /* 0x000fe20003f46270 */
[----:B------:R-:W-:Y:S01]  /*9e60*/  FMUL R116, R116, R11 ;  /* 0x0000000b74747220 */ /* 0x000fe20000400000 */
[----:B------:R-:W-:Y:S01]  /*9e70*/  F2FP.SATFINITE.E4M3.F32.PACK_AB_MERGE_C R143, RZ, R143, RZ ;  /* 0x0000008fff8f723e */ /* 0x000fe200048070ff */
[----:B------:R1:W-:Y:S01]  /*9e80*/  @!P4 STG.E.U8 desc[UR18][R18.64+0x69], R17 ;  /* 0x000069111200c986 */ /* 0x0003e2000c101112 */
[----:B------:R-:W-:-:S02]  /*9e90*/  ISETP.GE.AND P4, PT, R24, 0x71, PT ;  /* 0x000000711800780c */ /* 0x000fc40003f86270 */
[C---:B------:R-:W-:Y:S01]  /*9ea0*/  ISETP.LT.OR P6, PT, R6.reuse, 0x1, !P2 ;  /* 0x000000010600780c */ /* 0x040fe200057c1670 */
[----:B------:R-:W-:Y:S01]  /*9eb0*/  @!P0 STG.E.U8 desc[UR18][R20.64+0x68], R145 ;  /* 0x0000689114008986 */ /* 0x000fe2000c101112 */
[C---:B------:R-:W-:Y:S02]  /*9ec0*/  ISETP.LT.OR P5, PT, R6.reuse, 0x1, !P4 ;  /* 0x000000010600780c */ /* 0x040fe400067a1670 */
[----:B------:R-:W-:Y:S02]  /*9ed0*/  ISETP.LT.OR P4, PT, R6, 0x9, !P4 ;  /* 0x000000090600780c */ /* 0x000fe40006781670 */
[----:B0-----:R-:W-:Y:S02]  /*9ee0*/  F2FP.SATFINITE.E4M3.F32.PACK_AB_MERGE_C R5, RZ, R146, RZ ;  /* 0x00000092ff05723e */ /* 0x001fe400048070ff */
[C---:B------:R-:W-:Y:S02]  /*9ef0*/  ISETP.GE.AND P0, PT, R24.reuse, 0x7a, PT ;  /* 0x0000007a1800780c */ /* 0x040fe40003f06270 */
[----:B-1----:R-:W-:Y:S01]  /*9f00*/  F2FP.SATFINITE.E4M3.F32.PACK_AB_MERGE_C R17, RZ, R144, RZ ;  /* 0x00000090ff11723e */ /* 0x002fe200048070ff */
[----:B------:R0:W-:Y:S01]  /*9f10*/  @!P1 STG.E.U8 desc[UR18][R20.64+0x69], R5 ;  /* 0x0000690514009986 */ /* 0x0001e2000c101112 */
[----:B------:R-:W-:-:S02]  /*9f20*/  ISETP.GE.AND P1, PT, R24, 0x79, PT ;  /* 0x000000791800780c */ /* 0x000fc40003f26270 */
[C---:B------:R-:W-:Y:S01]  /*9f30*/  ISETP.LT.OR P2, PT, R6.reuse, 0x9, !P2 ;  /* 0x000000090600780c */ /* 0x040fe20005741670 */
[----:B------:R-:W-:Y:S01]  /*9f40*/  @!P5 STG.E.U8 desc[UR18][R18.64+0x70], R139 ;  /* 0x0000708b1200d986 */ /* 0x000fe2000c101112 */
[C---:B------:R-:W-:Y:S02]  /*9f50*/  ISETP.LT.OR P5, PT, R6.reuse, 0x1, !P0 ;  /* 0x000000010600780c */ /* 0x040fe400047a1670 */
[----:B------:R-:W-:Y:S01]  /*9f60*/  F2FP.SATFINITE.E4M3.F32.PACK_AB_MERGE_C R121, RZ, R121, RZ ;  /* 0x00000079ff79723e */ /* 0x000fe200048070ff */
[----:B------:R1:W-:Y:S01]  /*9f70*/  @!P6 STG.E.U8 desc[UR18][R18.64+0x71], R17 ;  /* 0x000071111200e986 */ /* 0x0003e2000c101112 */
[----:B------:R-:W-:Y:S02]  /*9f80*/  F2FP.SATFINITE.E4M3.F32.PACK_AB_MERGE_C R137, RZ, R137, RZ ;  /* 0x00000089ff89723e */ /* 0x000fe400048070ff */
[C---:B------:R-:W-:Y:S01]  /*9f90*/  ISETP.LT.OR P0, PT, R6.reuse, 0x9, !P0 ;  /* 0x000000090600780c */ /* 0x040fe20004701670 */
[----:B------:R-:W-:Y:S01]  /*9fa0*/  @!P4 STG.E.U8 desc[UR18][R20.64+0x70], R143 ;  /* 0x0000708f1400c986 */ /* 0x000fe2000c101112 */
[----:B------:R-:W-:-:S02]  /*9fb0*/  ISETP.LT.OR P4, PT, R6, 0x1, !P1 ;  /* 0x000000010600780c */ /* 0x000fc40004f81670 */
[----:B------:R-:W-:Y:S02]  /*9fc0*/  ISETP.LT.OR P1, PT, R6, 0x9, !P1 ;  /* 0x000000090600780c */ /* 0x000fe40004f21670 */
[----:B0-----:R-:W-:Y:S02]  /*9fd0*/  F2FP.SATFINITE.E4M3.F32.PACK_AB_MERGE_C R5, RZ, R142, RZ ;  /* 0x0000008eff05723e */ /* 0x001fe400048070ff */
[----:B------:R-:W-:Y:S02]  /*9fe0*/  F2FP.SATFINITE.E4M3.F32.PACK_AB_MERGE_C R23, RZ, R140, RZ ;  /* 0x0000008cff17723e */ /* 0x000fe400048070ff */
[----:B-1----:R-:W-:Y:S01]  /*9ff0*/  F2FP.SATFINITE.E4M3.F32.PACK_AB_MERGE_C R17, RZ, R138, RZ ;  /* 0x0000008aff11723e */ /* 0x002fe200048070ff */
[----:B------:R0:W-:Y:S01]  /*a000*/  @!P2 STG.E.U8 desc[UR18][R20.64+0x71], R5 ;  /* 0x000071051400a986 */ /* 0x0001e2000c101112 */
[----:B------:R-:W-:Y:S02]  /*a010*/  ISETP.GE.AND P2, PT, R24, 0x81, PT ;  /* 0x000000811800780c */ /* 0x000fe40003f46270 */
[----:B------:R-:W-:Y:S01]  /*a020*/  F2FP.SATFINITE.E4M3.F32.PACK_AB_MERGE_C R135, RZ, R135, RZ ;  /* 0x00000087ff87723e */ /* 0x000fe200048070ff */
[----:B------:R-:W-:Y:S01]  /*a030*/  @!P4 STG.E.U8 desc[UR18][R18.64+0x78], R121 ;  /* 0x000078791200c986 */ /* 0x000fe2000c101112 */
[----:B------:R-:W-:-:S02]  /*a040*/  ISETP.LT.OR P4, PT, R6, 0x1, !P2 ;  /* 0x000000010600780c */ /* 0x000fc40005781670 */
[----:B------:R-:W-:Y:S01]  /*a050*/  ISETP.LT.OR P2, PT, R6, 0x9, !P2 ;  /* 0x000000090600780c */ /* 0x000fe20005741670 */
[----:B------:R1:W-:Y:S01]  /*a060*/  @!P5 STG.E.U8 desc[UR18][R18.64+0x79], R17 ;  /* 0x000079111200d986 */ /* 0x0003e2000c101112 */
[----:B------:R-:W-:Y:S02]  /*a070*/  F2FP.SATFINITE.E4M3.F32.PACK_AB_MERGE_C R131, RZ, R131, RZ ;  /* 0x00000083ff83723e */ /* 0x000fe400048070ff */
[----:B------:R-:W-:Y:S01]  /*a080*/  F2FP.SATFINITE.E4M3.F32.PACK_AB_MERGE_C R133, RZ, R133, RZ ;  /* 0x00000085ff85723e */ /* 0x000fe200048070ff */
[----:B------:R-:W-:Y:S01]  /*a090*/  @!P1 STG.E.U8 desc[UR18][R20.64+0x78], R137 ;  /* 0x0000788914009986 */ /* 0x000fe2000c101112 */
[----:B------:R-:W-:Y:S02]  /*a0a0*/  ISETP.GE.AND P1, PT, R24, 0x82, PT ;  /* 0x000000821800780c */ /* 0x000fe40003f26270 */
[----:B0-----:R-:W-:Y:S01]  /*a0b0*/  F2FP.SATFINITE.E4M3.F32.PACK_AB_MERGE_C R5, RZ, R136, RZ ;  /* 0x00000088ff05723e */ /* 0x001fe200048070ff */
[----:B------:R0:W-:Y:S01]  /*a0c0*/  @!P0 STG.E.U8 desc[UR18][R20.64+0x79], R23 ;  /* 0x0000791714008986 */ /* 0x0001e2000c101112 */
[----:B------:R-:W-:-:S02]  /*a0d0*/  ISETP.LT.OR P5, PT, R6, 0x1, !P1 ;  /* 0x000000010600780c */ /* 0x000fc40004fa1670 */
[----:B------:R-:W-:Y:S01]  /*a0e0*/  ISETP.LT.OR P1, PT, R6, 0x9, !P1 ;  /* 0x000000090600780c */ /* 0x000fe20004f21670 */
[----:B------:R-:W-:Y:S01]  /*a0f0*/  @!P4 STG.E.U8 desc[UR18][R18.64+0x80], R135 ;  /* 0x000080871200c986 */ /* 0x000fe2000c101112 */
[C---:B------:R-:W-:Y:S02]  /*a100*/  ISETP.GE.AND P4, PT, R24.reuse, 0x8a, PT ;  /* 0x0000008a1800780c */ /* 0x040fe40003f86270 */
[----:B------:R-:W-:Y:S02]  /*a110*/  ISETP.GE.AND P0, PT, R24, 0x89, PT ;  /* 0x000000891800780c */ /* 0x000fe40003f06270 */
[----:B-1----:R-:W-:Y:S02]  /*a120*/  F2FP.SATFINITE.E4M3.F32.PACK_AB_MERGE_C R17, RZ, R134, RZ ;  /* 0x00000086ff11723e */ /* 0x002fe400048070ff */
[C---:B------:R-:W-:Y:S02]  /*a130*/  ISETP.LT.OR P6, PT, R6.reuse, 0x1, !P0 ;  /* 0x000000010600780c */ /* 0x040fe400047c1670 */
[C---:B------:R-:W-:Y:S01]  /*a140*/  ISETP.LT.OR P0, PT, R6.reuse, 0x9, !P0 ;  /* 0x000000090600780c */ /* 0x040fe20004701670 */
[----:B------:R1:W-:Y:S01]  /*a150*/  @!P5 STG.E.U8 desc[UR18][R18.64+0x81], R5 ;  /* 0x000081051200d986 */ /* 0x0003e2000c101112 */
[----:B------:R-:W-:-:S02]  /*a160*/  ISETP.LT.OR P5, PT, R6, 0x9, !P4 ;  /* 0x000000090600780c */ /* 0x000fc400067a1670 */
[----:B------:R-:W-:Y:S01]  /*a170*/  F2FP.SATFINITE.E4M3.F32.PACK_AB_MERGE_C R129, RZ, R129, RZ ;  /* 0x00000081ff81723e */ /* 0x000fe200048070ff */
[----:B------:R-:W-:Y:S01]  /*a180*/  @!P2 STG.E.U8 desc[UR18][R20.64+0x80], R131 ;  /* 0x000080831400a986 */ /* 0x000fe2000c101112 */
[----:B------:R-:W-:Y:S02]  /*a190*/  ISETP.LT.OR P2, PT, R6, 0x1, !P4 ;  /* 0x000000010600780c */ /* 0x000fe40006741670 */
[C---:B------:R-:W-:Y:S01]  /*a1a0*/  ISETP.GE.AND P4, PT, R24.reuse, 0x92, PT ;  /* 0x000000921800780c */ /* 0x040fe20003f86270 */
[----:B------:R2:W-:Y:S01]  /*a1b0*/  @!P1 STG.E.U8 desc[UR18][R20.64+0x81], R17 ;  /* 0x0000811114009986 */ /* 0x0005e2000c101112 */
[----:B------:R-:W-:Y:S02]  /*a1c0*/  ISETP.GE.AND P1, PT, R24, 0x91, PT ;  /* 0x000000911800780c */ /* 0x000fe40003f26270 */
[----:B0-----:R-:W-:Y:S01]  /*a1d0*/  F2FP.SATFINITE.E4M3.F32.PACK_AB_MERGE_C R23, RZ, R130, RZ ;  /* 0x00000082ff17723e */ /* 0x001fe200048070ff */
[----:B------:R-:W-:Y:S01]  /*a1e0*/  @!P6 STG.E.U8 desc[UR18][R18.64+0x88], R133 ;  /* 0x000088851200e986 */ /* 0x000fe2000c101112 */
[----:B-1----:R-:W-:-:S02]  /*a1f0*/  F2FP.SATFINITE.E4M3.F32.PACK_AB_MERGE_C R5, RZ, R132, RZ ;  /* 0x00000084ff05723e */ /* 0x002fc400048070ff */
[C---:B------:R-:W-:Y:S02]  /*a200*/  ISETP.LT.OR P6, PT, R6.reuse, 0x1, !P1 ;  /* 0x000000010600780c */ /* 0x040fe40004fc1670 */
[----:B------:R-:W-:Y:S01]  /*a210*/  F2FP.SATFINITE.E4M3.F32.PACK_AB_MERGE_C R127, RZ, R127, RZ ;  /* 0x0000007fff7f723e */ /* 0x000fe200048070ff */
[----:B------:R0:W-:Y:S01]  /*a220*/  @!P2 STG.E.U8 desc[UR18][R18.64+0x89], R5 ;  /* 0x000089051200a986 */ /* 0x0001e2000c101112 */
[C---:B------:R-:W-:Y:S02]  /*a230*/  ISETP.LT.OR P2, PT, R6.reuse, 0x1, !P4 ;  /* 0x000000010600780c */ /* 0x040fe40006741670 */
[----:B--2---:R-:W-:Y:S01]  /*a240*/  F2FP.SATFINITE.E4M3.F32.PACK_AB_MERGE_C R17, RZ, R128, RZ ;  /* 0x00000080ff11723e */ /* 0x004fe200048070ff */
[----:B------:R-:W-:Y:S01]  /*a250*/  @!P0 STG.E.U8 desc[UR18][R20.64+0x88], R129 ;  /* 0x0000888114008986 */ /* 0x000fe2000c101112 */
[----:B------:R-:W-:Y:S02]  /*a260*/  ISETP.LT.OR P1, PT, R6, 0x9, !P1 ;  /* 0x000000090600780c */ /* 0x000fe40004f21670 */
[----:B------:R-:W-:Y:S01]  /*a270*/  ISETP.GE.AND P0, PT, R24, 0x99, PT ;  /* 0x000000991800780c */ /* 0x000fe20003f06270 */
[----:B------:R1:W-:Y:S01]  /*a280*/  @!P5 STG.E.U8 desc[UR18][R20.64+0x89], R17 ;  /* 0x000089111400d986 */ /* 0x0003e2000c101112 */
[----:B------:R-:W-:-:S02]  /*a290*/  ISETP.LT.OR P5, PT, R6, 0x9, !P4 ;  /* 0x000000090600780c */ /* 0x000fc400067a1670 */
[----:B------:R-:W-:Y:S01]  /*a2a0*/  ISETP.GE.AND P4, PT, R24, 0x9a, PT ;  /* 0x0000009a1800780c */ /* 0x000fe20003f86270 */
[----:B------:R-:W-:Y:S01]  /*a2b0*/  @!P6 STG.E.U8 desc[UR18][R18.64+0x90], R127 ;  /* 0x0000907f1200e986 */ /* 0x000fe2000c101112 */
[C---:B------:R-:W-:Y:S02]  /*a2c0*/  ISETP.LT.OR P6, PT, R6.reuse, 0x1, !P0 ;  /* 0x000000010600780c */ /* 0x040fe400047c1670 */
[----:B------:R-:W-:Y:S01]  /*a2d0*/  F2FP.SATFINITE.E4M3.F32.PACK_AB_MERGE_C R125, RZ, R125, RZ ;  /* 0x0000007dff7d723e */ /* 0x000fe200048070ff */
[----:B------:R-:W-:Y:S01]  /*a2e0*/  @!P2 STG.E.U8 desc[UR18][R18.64+0x91], R23 ;  /* 0x000091171200a986 */ /* 0x000fe2000c101112 */
[----:B------:R-:W-:Y:S02]  /*a2f0*/  ISETP.LT.OR P2, PT, R6, 0x1, !P4 ;  /* 0x000000010600780c */ /* 0x000fe40006741670 */
[----:B0-----:R-:W-:Y:S01]  /*a300*/  F2FP.SATFINITE.E4M3.F32.PACK_AB_MERGE_C R5, RZ, R120, RZ ;  /* 0x00000078ff05723e */ /* 0x001fe200048070ff */
[----:B------:R-:W-:Y:S01]  /*a310*/  @!P1 STG.E.U8 desc[UR18][R20.64+0x90], R125 ;  /* 0x0000907d14009986 */ /* 0x000fe2000c101112 */
[----:B-1----:R-:W-:-:S02]  /*a320*/  F2FP.SATFINITE.E4M3.F32.PACK_AB_MERGE_C R17, RZ, R126, RZ ;  /* 0x0000007eff11723e */ /* 0x002fc400048070ff */
[----:B------:R-:W-:Y:S01]  /*a330*/  F2FP.SATFINITE.E4M3.F32.PACK_AB_MERGE_C R123, RZ, R123, RZ ;  /* 0x0000007bff7b723e */ /* 0x000fe200048070ff */
[----:B------:R0:W-:Y:S01]  /*a340*/  @!P5 STG.E.U8 desc[UR18][R20.64+0x91], R5 ;  /* 0x000091051400d986 */ /* 0x0001e2000c101112 */
[C---:B------:R-:W-:Y:S02]  /*a350*/  ISETP.LT.OR P0, PT, R6.reuse, 0x9, !P0 ;  /* 0x000000090600780c */ /* 0x040fe40004701670 */
[----:B------:R-:W-:Y:S01]  /*a360*/  ISETP.LT.OR P1, PT, R6, 0x9, !P4 ;  /* 0x000000090600780c */ /* 0x000fe20006721670 */
[----:B------:R-:W-:Y:S01]  /*a370*/  @!P6 STG.E.U8 desc[UR18][R18.64+0x98], R123 ;  /* 0x0000987b1200e986 */ /* 0x000fe2000c101112 */
[C---:B------:R-:W-:Y:S02]  /*a380*/  ISETP.GE.AND P4, PT, R24.reuse, 0xa2, PT ;  /* 0x000000a21800780c */ /* 0x040fe40003f86270 */
[----:B------:R-:W-:Y:S01]  /*a390*/  F2FP.SATFINITE.E4M3.F32.PACK_AB_MERGE_C R119, RZ, R119, RZ ;  /* 0x00000077ff77723e */ /* 0x000fe200048070ff */
[----:B------:R1:W-:Y:S01]  /*a3a0*/  @!P2 STG.E.U8 desc[UR18][R18.64+0x99], R17 ;  /* 0x000099111200a986 */ /* 0x0003e2000c101112 */
[----:B------:R-:W-:-:S02]  /*a3b0*/  ISETP.GE.AND P2, PT, R24, 0xa1, PT ;  /* 0x000000a11800780c */ /* 0x000fc40003f46270 */
[C---:B------:R-:W-:Y:S02]  /*a3c0*/  ISETP.LT.OR P6, PT, R6.reuse, 0x1, !P4 ;  /* 0x000000010600780c */ /* 0x040fe400067c1670 */
[C---:B------:R-:W-:Y:S01]  /*a3d0*/  ISETP.LT.OR P5, PT, R6.reuse, 0x1, !P2 ;  /* 0x000000010600780c */ /* 0x040fe200057a1670 */
[----:B------:R-:W-:Y:S01]  /*a3e0*/  @!P0 STG.E.U8 desc[UR18][R20.64+0x98], R119 ;  /* 0x0000987714008986 */ /* 0x000fe2000c101112 */
[----:B0-----:R-:W-:Y:S02]  /*a3f0*/  F2FP.SATFINITE.E4M3.F32.PACK_AB_MERGE_C R5, RZ, R124, RZ ;  /* 0x0000007cff05723e */ /* 0x001fe400048070ff */
[----:B------:R-:W-:Y:S02]  /*a400*/  F2FP.SATFINITE.E4M3.F32.PACK_AB_MERGE_C R117, RZ, R117, RZ ;  /* 0x00000075ff75723e */ /* 0x000fe400048070ff */
[----:B------:R-:W-:Y:S01]  /*a410*/  ISETP.LT.OR P0, PT, R6, 0x9, !P2 ;  /* 0x000000090600780c */ /* 0x000fe20005701670 */
[----:B------:R0:W-:Y:S01]  /*a420*/  @!P1 STG.E.U8 desc[UR18][R20.64+0x99], R5 ;  /* 0x0000990514009986 */ /* 0x0001e2000c101112 */
[----:B-1----:R-:W-:-:S02]  /*a430*/  F2FP.SATFINITE.E4M3.F32.PACK_AB_MERGE_C R17, RZ, R122, RZ ;  /* 0x0000007aff11723e */ /* 0x002fc400048070ff */
[C---:B------:R-:W-:Y:S02]  /*a440*/  ISETP.GE.AND P1, PT, R24.reuse, 0xaa, PT ;  /* 0x000000aa1800780c */ /* 0x040fe40003f26270 */
[----:B------:R-:W-:Y:S01]  /*a450*/  ISETP.GE.AND P2, PT, R24, 0xa9, PT ;  /* 0x000000a91800780c */ /* 0x000fe20003f46270 */
[----:B------:R-:W-:Y:S01]  /*a460*/  @!P5 STG.E.U8 desc[UR18][R18.64+0xa0], R117 ;  /* 0x0000a0751200d986 */ /* 0x000fe2000c101112 */
[C---:B------:R-:W-:Y:S02]  /*a470*/  ISETP.LT.OR P4, PT, R6.reuse, 0x9, !P4 ;  /* 0x000000090600780c */ /* 0x040fe40006781670 */
[C---:B------:R-:W-:Y:S01]  /*a480*/  ISETP.LT.OR P5, PT, R6.reuse, 0x1, !P2 ;  /* 0x000000010600780c */ /* 0x040fe200057a1670 */
[----:B------:R1:W-:Y:S01]  /*a490*/  @!P6 STG.E.U8 desc[UR18][R18.64+0xa1], R17 ;  /* 0x0000a1111200e986 */ /* 0x0003e2000c101112 */
[C---:B------:R-:W-:Y:S02]  /*a4a0*/  ISETP.LT.OR P6, PT, R6.reuse, 0x1, !P1 ;  /* 0x000000010600780c */ /* 0x040fe40004fc1670 */
[----:B------:R-:W-:-:S02]  /*a4b0*/  ISETP.LT.OR P2, PT, R6, 0x9, !P2 ;  /* 0x000000090600780c */ /* 0x000fc40005741670 */
[----:B------:R-:W-:Y:S02]  /*a4c0*/  ISETP.LT.OR P1, PT, R6, 0x9, !P1 ;  /* 0x000000090600780c */ /* 0x000fe40004f21670 */
[----:B------:R-:W-:Y:S02]  /*a4d0*/  F2FP.SATFINITE.E4M3.F32.PACK_AB_MERGE_C R115, RZ, R115, RZ ;  /* 0x00000073ff73723e */ /* 0x000fe400048070ff */
[----:B0-----:R-:W-:Y:S02]  /*a4e0*/  F2FP.SATFINITE.E4M3.F32.PACK_AB_MERGE_C R5, RZ, R118, RZ ;  /* 0x00000076ff05723e */ /* 0x001fe400048070ff */
[----:B------:R-:W-:Y:S01]  /*a4f0*/  F2FP.SATFINITE.E4M3.F32.PACK_AB_MERGE_C R23, RZ, R114, RZ ;  /* 0x00000072ff17723e */ /* 0x000fe200048070ff */
[----:B------:R0:W-:Y:S01]  /*a500*/  @!P0 STG.E.U8 desc[UR18][R20.64+0xa0], R115 ;  /* 0x0000a07314008986 */ /* 0x0001e2000c101112 */
[----:B-1----:R-:W-:Y:S02]  /*a510*/  F2FP.SATFINITE.E4M3.F32.PACK_AB_MERGE_C R17, RZ, R112, RZ ;  /* 0x00000070ff11723e */ /* 0x002fe400048070ff */
[----:B------:R-:W-:Y:S01]  /*a520*/  F2FP.SATFINITE.E4M3.F32.PACK_AB_MERGE_C R113, RZ, R113, RZ ;  /* 0x00000071ff71723e */ /* 0x000fe200048070ff */
[----:B------:R0:W-:Y:S01]  /*a530*/  @!P4 STG.E.U8 desc[UR18][R20.64+0xa1], R5 ;  /* 0x0000a1051400c986 */ /* 0x0001e2000c101112 */
[----:B------:R-:W-:-:S03]  /*a540*/  F2FP.SATFINITE.E4M3.F32.PACK_AB_MERGE_C R25, RZ, R116, RZ ;  /* 0x00000074ff19723e */ /* 0x000fc600048070ff */
[----:B------:R0:W-:Y:S04]  /*a550*/  @!P6 STG.E.U8 desc[UR18][R18.64+0xa9], R23 ;  /* 0x0000a9171200e986 */ /* 0x0001e8000c101112 */
[----:B------:R0:W-:Y:S04]  /*a560*/  @!P5 STG.E.U8 desc[UR18][R18.64+0xa8], R17 ;  /* 0x0000a8111200d986 */ /* 0x0001e8000c101112 */
[----:B------:R0:W-:Y:S04]  /*a570*/  @!P2 STG.E.U8 desc[UR18][R20.64+0xa8], R113 ;  /* 0x0000a8711400a986 */ /* 0x0001e8000c101112 */
[----:B------:R0:W-:Y:S02]  /*a580*/  @!P1 STG.E.U8 desc[UR18][R20.64+0xa9], R25 ;  /* 0x0000a91914009986 */ /* 0x0001e4000c101112 */
.L_x_214:
[----:B------:R-:W-:Y:S05]  /*a590*/  BSYNC B0 ;  /* 0x0000000000007941 */ /* 0x000fea0003800000 */
.L_x_36:
[C---:B------:R-:W-:Y:S01]  /*a5a0*/  LEA R2, P0, R8.reuse, R2, 0x1 ;  /* 0x0000000208027211 */ /* 0x040fe200078008ff */
[----:B------:R-:W-:Y:S01]  /*a5b0*/  ULDC.64 UR20, c[0x0][0x650] ;  /* 0x0001940000147ab9 */ /* 0x000fe20000000a00 */
[----:B-----5:R-:W-:Y:S01]  /*a5c0*/  IMAD.U32 R4, RZ, RZ, UR10 ;  /* 0x0000000aff047e24 */ /* 0x020fe2000f8e00ff */
[----:B0-23--:R-:W-:Y:S01]  /*a5d0*/  PRMT R16, RZ, 0x7610, R16 ;  /* 0x00007610ff107816 */ /* 0x00dfe20000000010 */
[----:B------:R-:W-:Y:S01]  /*a5e0*/  IMAD.MOV.U32 R6, RZ, RZ, -0x1 ;  /* 0xffffffffff067424 */ /* 0x000fe200078e00ff */
[----:B------:R-:W-:Y:S01]  /*a5f0*/  LEA.HI.X R3, R8, R3, R0, 0x1, P0 ;  /* 0x0000000308037211 */ /* 0x000fe200000f0c00 */
[----:B------:R0:W-:Y:S01]  /*a600*/  SYNCS.ARRIVE.TRANS64.A1T0 RZ, [R4+UR15], RZ ;  /* 0x000000ff04ff79a7 */ /* 0x0001e2000810000f */
[----:B------:R-:W-:Y:S01]  /*a610*/  ISETP.GE.U32.AND P0, PT, R2, UR20, PT ;  /* 0x0000001402007c0c */ /* 0x000fe2000bf06070 */
[----:B------:R-:W-:-:S03]  /*a620*/  IMAD.MOV.U32 R5, RZ, RZ, -0x1 ;  /* 0xffffffffff057424 */ /* 0x000fc600078e00ff */
[----:B------:R-:W-:Y:S01]  /*a630*/  ISETP.GE.U32.AND.EX P0, PT, R3, UR21, PT, P0 ;  /* 0x0000001503007c0c */ /* 0x000fe2000bf06100 */
[----:B0-----:R-:W-:-:S12]  /*a640*/  IMAD.MOV.U32 R4, RZ, RZ, -0x1 ;  /* 0xffffffffff047424 */ /* 0x001fd800078e00ff */
[----:B------:R-:W-:Y:S05]  /*a650*/  @P0 BRA `(.L_x_215) ;  /* 0x0000000400600947 */ /* 0x000fea0003800000 */
[----:B------:R-:W0:Y:S01]  /*a660*/  S2R R26, SR_CTAID.X ;  /* 0x00000000001a7919 */ /* 0x000e220000002500 */
[----:B------:R-:W2:Y:S01]  /*a670*/  LDC.64 R20, c[0x0][0x628] ;  /* 0x00018a00ff147b82 */ /* 0x000ea20000000a00 */
[----:B------:R-:W-:Y:S01]  /*a680*/  ULDC UR6, c[0x0][0x150] ;  /* 0x0000540000067ab9 */ /* 0x000fe20000000800 */
[----:B-1--4-:R-:W-:Y:S01]  /*a690*/  IMAD.MOV.U32 R18, RZ, RZ, R2 ;  /* 0x000000ffff127224 */ /* 0x012fe200078e0002 */
[----:B------:R-:W1:Y:S01]  /*a6a0*/  S2R R28, SR_CTAID.Y ;  /* 0x00000000001c7919 */ /* 0x000e620000002600 */
[----:B------:R-:W-:-:S04]  /*a6b0*/  IMAD.MOV.U32 R19, RZ, RZ, R3 ;  /* 0x000000ffff137224 */ /* 0x000fc800078e0003 */
[----:B------:R-:W3:Y:S08]  /*a6c0*/  LDC R29, c[0x0][0x144] ;  /* 0x00005100ff1d7b82 */ /* 0x000ef00000000800 */
[----:B------:R-:W4:Y:S08]  /*a6d0*/  LDC R6, c[0x0][0x630] ;  /* 0x00018c00ff067b82 */ /* 0x000f300000000800 */
[----:B------:R-:W1:Y:S01]  /*a6e0*/  LDC.64 R24, c[0x0][0x620] ;  /* 0x00018800ff187b82 */ /* 0x000e620000000a00 */
[----:B--2---:R-:W-:-:S04]  /*a6f0*/  ISETP.NE.U32.AND P0, PT, R20, RZ, PT ;  /* 0x000000ff1400720c */ /* 0x004fc80003f05070 */
[----:B------:R-:W-:Y:S02]  /*a700*/  ISETP.NE.AND.EX P0, PT, R21, RZ, PT, P0 ;  /* 0x000000ff1500720c */ /* 0x000fe40003f05300 */
[----:B0-----:R-:W-:-:S05]  /*a710*/  I2FP.F32.U32 R4, R26 ;  /* 0x0000001a00047245 */ /* 0x001fca0000201000 */
[----:B------:R-:W-:-:S04]  /*a720*/  FMUL R4, R4, UR6 ;  /* 0x0000000604047c20 */ /* 0x000fc80008400000 */
[----:B------:R0:W2:Y:S02]  /*a730*/  F2I.U32.TRUNC.NTZ R27, R4 ;  /* 0x00000004001b7305 */ /* 0x0000a4000020f000 */
[----:B---34-:R-:W-:Y:S05]  /*a740*/  @!P0 BRA `(.L_x_216) ;  /* 0x0000000000288947 */ /* 0x018fea0003800000 */
[----:B------:R-:W3:Y:S02]  /*a750*/  LDC R5, c[0x0][0x634] ;  /* 0x00018d00ff057b82 */ /* 0x000ee40000000800 */
[----:B---3--:R-:W-:-:S05]  /*a760*/  IADD3 R19, P0, R2, R5, RZ ;  /* 0x0000000502137210 */ /* 0x008fca0007f1e0ff */
[----:B------:R-:W-:-:S04]  /*a770*/  IMAD.X R23, RZ, RZ, R3, P0 ;  /* 0x000000ffff177224 */ /* 0x000fc800000e0603 */
[----:B0-----:R-:W-:-:S04]  /*a780*/  IMAD.WIDE.U32 R4, R23, R20, RZ ;  /* 0x0000001417047225 */ /* 0x001fc800078e00ff */
[----:B------:R-:W-:-:S04]  /*a790*/  IMAD.WIDE.U32 R16, P0, R19, R21, R4 ;  /* 0x0000001513107225 */ /* 0x000fc80007800004 */
[----:B------:R-:W-:-:S04]  /*a7a0*/  IMAD.WIDE.U32 R4, R19, R20, RZ ;  /* 0x0000001413047225 */ /* 0x000fc800078e00ff */
[----:B------:R-:W-:Y:S01]  /*a7b0*/  IMAD.X R19, RZ, RZ, RZ, P0 ;  /* 0x000000ffff137224 */ /* 0x000fe200000e06ff */
[----:B------:R-:W-:Y:S01]  /*a7c0*/  IADD3 RZ, P0, R5, R16, RZ ;  /* 0x0000001005ff7210 */ /* 0x000fe20007f1e0ff */
[----:B------:R-:W-:-:S04]  /*a7d0*/  IMAD.MOV.U32 R18, RZ, RZ, R17 ;  /* 0x000000ffff127224 */ /* 0x000fc800078e0011 */
[----:B------:R-:W-:-:S08]  /*a7e0*/  IMAD.WIDE.U32.X R18, R23, R21, R18, P0 ;  /* 0x0000001517127225 */ /* 0x000fd000000e0412 */
.L_x_216:
[-CC-:B------:R-:W-:Y:S01]  /*a7f0*/  SHF.R.U64 R22, R18, R6.reuse, R19.reuse ;  /* 0x0000000612167219 */ /* 0x180fe20000001213 */
[----:B------:R-:W3:Y:S01]  /*a800*/  LDC.64 R32, c[0x0][0x640] ;  /* 0x00019000ff207b82 */ /* 0x000ee20000000a00 */
[----:B0-----:R-:W-:Y:S01]  /*a810*/  SHF.R.U32.HI R4, RZ, R6, R19 ;  /* 0x00000006ff047219 */ /* 0x001fe20000011613 */
[----:B--2---:R-:W-:Y:S01]  /*a820*/  IMAD.MOV R27, RZ, RZ, -R27 ;  /* 0x000000ffff1b7224 */ /* 0x004fe200078e0a1b */
[----:B------:R-:W-:Y:S01]  /*a830*/  IADD3 R17, P0, RZ, -R22, RZ ;  /* 0x80000016ff117210 */ /* 0x000fe20007f1e0ff */
[----:B------:R-:W-:Y:S01]  /*a840*/  ULDC UR6, c[0x0][0x154] ;  /* 0x0000550000067ab9 */ /* 0x000fe20000000800 */
[----:B------:R-:W-:Y:S02]  /*a850*/  IMAD.MOV.U32 R19, RZ, RZ, 0x1 ;  /* 0x00000001ff137424 */ /* 0x000fe400078e00ff */
[----:B------:R-:W-:Y:S01]  /*a860*/  IMAD R27, R29, R27, R26 ;  /* 0x0000001b1d1b7224 */ /* 0x000fe200078e021a */
[----:B------:R-:W0:Y:S01]  /*a870*/  LDC R16, c[0x0][0x618] ;  /* 0x00018600ff107b82 */ /* 0x000e220000000800 */
[----:B------:R-:W-:-:S04]  /*a880*/  IMAD.X R5, RZ, RZ, ~R4, P0 ;  /* 0x000000ffff057224 */ /* 0x000fc800000e0e04 */
[-C--:B-1----:R-:W-:Y:S02]  /*a890*/  IMAD R6, R5, R24.reuse, RZ ;  /* 0x0000001805067224 */ /* 0x082fe400078e02ff */
[C---:B------:R-:W-:Y:S01]  /*a8a0*/  IMAD.WIDE.U32 R4, R17.reuse, R24, R2 ;  /* 0x0000001811047225 */ /* 0x040fe200078e0002 */
[----:B------:R-:W1:Y:S03]  /*a8b0*/  LDC R18, c[0x0][0x608] ;  /* 0x00018200ff127b82 */ /* 0x000e660000000800 */
[----:B------:R-:W-:Y:S01]  /*a8c0*/  IMAD R17, R17, R25, R6 ;  /* 0x0000001911117224 */ /* 0x000fe200078e0206 */
[----:B------:R-:W-:-:S03]  /*a8d0*/  I2FP.F32.U32 R6, R28 ;  /* 0x0000001c00067245 */ /* 0x000fc60000201000 */
[----:B------:R-:W-:Y:S01]  /*a8e0*/  IMAD.IADD R5, R5, 0x1, R17 ;  /* 0x0000000105057824 */ /* 0x000fe200078e0211 */
[----:B------:R-:W2:Y:S01]  /*a8f0*/  LDC R30, c[0x0][0x658] ;  /* 0x00019600ff1e7b82 */ /* 0x000ea20000000800 */
[----:B---3--:R-:W-:Y:S01]  /*a900*/  ISETP.NE.U32.AND P0, PT, R32, RZ, PT ;  /* 0x000000ff2000720c */ /* 0x008fe20003f05070 */
[----:B------:R-:W-:-:S03]  /*a910*/  IMAD.MOV.U32 R17, RZ, RZ, -0x1 ;  /* 0xffffffffff117424 */ /* 0x000fc600078e00ff */
[----:B------:R-:W-:-:S03]  /*a920*/  ISETP.NE.AND.EX P0, PT, R33, RZ, PT, P0 ;  /* 0x000000ff2100720c */ /* 0x000fc60003f05300 */
[----:B------:R-:W3:Y:S01]  /*a930*/  LDC R25, c[0x0][0x148] ;  /* 0x00005200ff197b82 */ /* 0x000ee20000000800 */
[-CC-:B0-----:R-:W-:Y:S02]  /*a940*/  SHF.R.U64 R20, R4, R16.reuse, R5.reuse ;  /* 0x0000001004147219 */ /* 0x181fe40000001205 */
[----:B------:R-:W-:Y:S01]  /*a950*/  SHF.R.U32.HI R5, RZ, R16, R5 ;  /* 0x00000010ff057219 */ /* 0x000fe20000011605 */
[----:B------:R-:W-:-:S04]  /*a960*/  FMUL R16, R6, UR6 ;  /* 0x0000000606107c20 */ /* 0x000fc80008400000 */
[----:B------:R-:W0:Y:S01]  /*a970*/  LDC R26, c[0x0][0x600] ;  /* 0x00018000ff1a7b82 */ /* 0x000e220000000800 */
[----:B------:R4:W0:Y:S01]  /*a980*/  F2I.U32.TRUNC.NTZ R23, R16 ;  /* 0x0000001000177305 */ /* 0x000822000020f000 */
[-CC-:B-1----:R-:W-:Y:S02]  /*a990*/  SHF.R.U64 R6, R20, R18.reuse, R5.reuse ;  /* 0x0000001214067219 */ /* 0x182fe40000001205 */
[----:B------:R-:W-:-:S04]  /*a9a0*/  SHF.R.U32.HI R5, RZ, R18, R5 ;  /* 0x00000012ff057219 */ /* 0x000fc80000011605 */
[----:B------:R-:W1:Y:S01]  /*a9b0*/  LDC R31, c[0x0][0x648] ;  /* 0x00019200ff1f7b82 */ /* 0x000e620000000800 */
[-CC-:B--2---:R-:W-:Y:S02]  /*a9c0*/  SHF.R.U64 R24, R6, R30.reuse, R5.reuse ;  /* 0x0000001e06187219 */ /* 0x184fe40000001205 */
[-C--:B------:R-:W-:Y:S02]  /*a9d0*/  SHF.L.U32 R17, R17, R30.reuse, RZ ;  /* 0x0000001e11117219 */ /* 0x080fe400000006ff */
[-C--:B------:R-:W-:Y:S01]  /*a9e0*/  SHF.R.U32.HI R5, RZ, R30.reuse, R5 ;  /* 0x0000001eff057219 */ /* 0x080fe20000011605 */
[----:B------:R-:W-:Y:S01]  /*a9f0*/  IMAD.MOV.U32 R4, RZ, RZ, R24 ;  /* 0x000000ffff047224 */ /* 0x000fe200078e0018 */
[----:B------:R-:W-:Y:S01]  /*aa00*/  SHF.L.U32 R30, R19, R30, RZ ;  /* 0x0000001e131e7219 */ /* 0x000fe200000006ff */
[----:B------:R-:W2:Y:S01]  /*aa10*/  LDC R34, c[0x0][0x638] ;  /* 0x00018e00ff227b82 */ /* 0x000ea20000000800 */
[----:B------:R-:W-:-:S07]  /*aa20*/  LOP3.LUT R29, RZ, R17, RZ, 0x33, !PT ;  /* 0x00000011ff1d7212 */ /* 0x000fce00078e33ff */
[----:B------:R-:W0:Y:S01]  /*aa30*/  LDC R35, c[0x0][0x610] ;  /* 0x00018400ff237b82 */ /* 0x000e220000000800 */
[----:B----4-:R-:W-:Y:S05]  /*aa40*/  @!P0 BRA `(.L_x_217) ;  /* 0x0000000000288947 */ /* 0x010fea0003800000 */
[----:B------:R-:W4:Y:S02]  /*aa50*/  LDC R19, c[0x0][0x64c] ;  /* 0x00019300ff137b82 */ /* 0x000f240000000800 */
[----:B----4-:R-:W-:-:S05]  /*aa60*/  IADD3 R19, P0, R24, R19, RZ ;  /* 0x0000001318137210 */ /* 0x010fca0007f1e0ff */
        /* <DEDUP_REMOVED lines=8> */
.L_x_217:
[----:B-1----:R-:W-:Y:S01]  /*aaf0*/  SHF.R.U64 R4, R4, R31, R5 ;  /* 0x0000001f04047219 */ /* 0x002fe20000001205 */
[----:B0-----:R-:W-:Y:S01]  /*ab00*/  VIADD R19, R26, 0xffffffff ;  /* 0xffffffff1a137836 */ /* 0x001fe20000000000 */
[----:B------:R-:W-:Y:S01]  /*ab10*/  LOP3.LUT R17, R6, R29, RZ, 0xc0, !PT ;  /* 0x0000001d06117212 */ /* 0x000fe200078ec0ff */
[----:B------:R-:W-:Y:S02]  /*ab20*/  IMAD.MOV R23, RZ, RZ, -R23 ;  /* 0x000000ffff177224 */ /* 0x000fe400078e0a17 */
[----:B------:R-:W-:Y:S02]  /*ab30*/  IMAD.MOV R5, RZ, RZ, -R4 ;  /* 0x000000ffff057224 */ /* 0x000fe400078e0a04 */
[----:B------:R-:W-:Y:S01]  /*ab40*/  IMAD R6, R30, R4, R17 ;  /* 0x000000041e067224 */ /* 0x000fe200078e0211 */
[----:B------:R-:W-:Y:S01]  /*ab50*/  LOP3.LUT R17, R20, R19, RZ, 0xc0, !PT ;  /* 0x0000001314117212 */ /* 0x000fe200078ec0ff */
[----:B---3--:R-:W-:Y:S02]  /*ab60*/  @P3 IMAD R27, R25, R23, R28 ;  /* 0x00000017191b3224 */ /* 0x008fe400078e021c */
[----:B--2---:R-:W-:-:S02]  /*ab70*/  IMAD R4, R5, R34, R24 ;  /* 0x0000002205047224 */ /* 0x004fc400078e0218 */
[----:B------:R-:W-:Y:S02]  /*ab80*/  IMAD R6, R6, R35, R27 ;  /* 0x0000002306067224 */ /* 0x000fe400078e021b */
[----:B------:R-:W-:Y:S02]  /*ab90*/  IMAD R17, R4, R26, R17 ;  /* 0x0000001a04117224 */ /* 0x000fe400078e0211 */
[----:B------:R-:W-:Y:S02]  /*aba0*/  IMAD.MOV.U32 R16, RZ, RZ, 0x1 ;  /* 0x00000001ff107424 */ /* 0x000fe400078e00ff */
[----:B------:R-:W-:Y:S01]  /*abb0*/  IMAD.MOV.U32 R4, RZ, RZ, R22 ;  /* 0x000000ffff047224 */ /* 0x000fe200078e0016 */
[----:B------:R-:W-:Y:S02]  /*abc0*/  SEL R5, R17, R6, !P3 ;  /* 0x0000000611057207 */ /* 0x000fe40005800000 */
[----:B------:R-:W-:-:S07]  /*abd0*/  SEL R6, R6, R17, !P3 ;  /* 0x0000001106067207 */ /* 0x000fce0005800000 */
.L_x_215:
[----:B------:R-:W-:Y:S02]  /*abe0*/  LOP3.LUT P0, RZ, R16, 0xff, RZ, 0xc0, !PT ;  /* 0x000000ff10ff7812 */ /* 0x000fe4000780c0ff */
[----:B------:R-:W-:-:S11]  /*abf0*/  LOP3.LUT R201, R201, 0x1, RZ, 0x3c, !PT ;  /* 0x00000001c9c97812 */ /* 0x000fd600078e3cff */
[----:B------:R-:W-:Y:S05]  /*ac00*/  @P0 BRA `(.L_x_218) ;  /* 0xffffff6800d00947 */ /* 0x000fea000383ffff */
[----:B------:R-:W-:Y:S05]  /*ac10*/  EXIT ;  /* 0x000000000000794d */ /* 0x000fea0003800000 */
.L_x_14:
[----:B------:R-:W-:-:S08]  /*ac20*/  ISETP.NE.AND P0, PT, R12, RZ, PT ;  /* 0x000000ff0c00720c */ /* 0x000fd00003f05270 */
[----:B-----5:R-:W0:-:S00]  /*ac30*/  USETMAXREG.DEALLOC.CTAPOOL 0x28 ;  /* 0x00000028000079c8 */ /* 0x020e0000080e0500 */
[----:B------:R-:W-:Y:S05]  /*ac40*/  @P0 EXIT ;  /* 0x000000000000094d */ /* 0x000fea0003800000 */
[----:B0-----:R-:W-:Y:S01]  /*ac50*/  LOP3.LUT P0, RZ, R15, 0xff, RZ, 0xc0, !PT ;  /* 0x000000ff0fff7812 */ /* 0x001fe2000780c0ff */
[----:B------:R-:W-:Y:S02]  /*ac60*/  IMAD.MOV.U32 R12, RZ, RZ, 0x1 ;  /* 0x00000001ff0c7424 */ /* 0x000fe400078e00ff */
[----:B------:R-:W-:-:S10]  /*ac70*/  IMAD.MOV.U32 R15, RZ, RZ, RZ ;  /* 0x000000ffff0f7224 */ /* 0x000fd400078e00ff */
[----:B------:R-:W-:Y:S05]  /*ac80*/  @!P0 BRA `(.L_x_219) ;  /* 0x0000000c00088947 */ /* 0x000fea0003800000 */
[----:B------:R-:W-:Y:S01]  /*ac90*/  LOP3.LUT P0, RZ, R14, 0x1f, RZ, 0xc0, !PT ;  /* 0x0000001f0eff7812 */ /* 0x000fe2000780c0ff */
[----:B------:R-:W-:Y:S01]  /*aca0*/  ULDC UR5, c[0x0][0x658] ;  /* 0x0001960000057ab9 */ /* 0x000fe20000000800 */
[----:B------:R-:W-:Y:S01]  /*acb0*/  UMOV UR6, 0xffffffff ;  /* 0xffffffff00067882 */ /* 0x000fe20000000000 */
[----:B------:R-:W-:Y:S01]  /*acc0*/  BSSY B0, `(.L_x_219) ;  /* 0x00000be000007945 */ /* 0x000fe20003800000 */
[----:B------:R-:W-:Y:S01]  /*acd0*/  USHF.L.U32 UR6, UR6, UR5, URZ ;  /* 0x0000000506067299 */ /* 0x000fe2000800063f */
[C---:B------:R-:W-:Y:S01]  /*ace0*/  ISETP.NE.AND P2, PT, R13.reuse, RZ, PT ;  /* 0x000000ff0d00720c */ /* 0x040fe20003f45270 */
[----:B------:R-:W-:Y:S01]  /*acf0*/  IMAD.MOV.U32 R14, RZ, RZ, 0x1 ;  /* 0x00000001ff0e7424 */ /* 0x000fe200078e00ff */
[----:B------:R-:W-:Y:S01]  /*ad00*/  ISETP.NE.OR P0, PT, R13, RZ, !P0 ;  /* 0x000000ff0d00720c */ /* 0x000fe20004705670 */
[----:B------:R-:W-:Y:S01]  /*ad10*/  IMAD.MOV.U32 R12, RZ, RZ, 0x1 ;  /* 0x00000001ff0c7424 */ /* 0x000fe200078e00ff */
[----:B------:R-:W-:Y:S01]  /*ad20*/  LOP3.LUT R13, R7, 0x2, RZ, 0xfc, !PT ;  /* 0x00000002070d7812 */ /* 0x000fe200078efcff */
[----:B------:R-:W-:Y:S01]  /*ad30*/  IMAD.MOV.U32 R15, RZ, RZ, RZ ;  /* 0x000000ffff0f7224 */ /* 0x000fe200078e00ff */
[----:B------:R-:W-:Y:S01]  /*ad40*/  ULDC UR4, c[0x0][0x600] ;  /* 0x0001800000047ab9 */ /* 0x000fe20000000800 */
[----:B------:R-:W-:Y:S01]  /*ad50*/  UMOV UR7, 0x1 ;  /* 0x0000000100077882 */ /* 0x000fe20000000000 */
[----:B------:R-:W-:-:S02]  /*ad60*/  UIADD3 UR22, UR13, 0x1, URZ ;  /* 0x000000010d167890 */ /* 0x000fc4000fffe03f */
[----:B------:R-:W-:Y:S02]  /*ad70*/  UIADD3 UR16, UR4, -0x1, URZ ;  /* 0xffffffff04107890 */ /* 0x000fe4000fffe03f */
[----:B------:R-:W-:Y:S02]  /*ad80*/  USHF.L.U32 UR18, UR7, UR5, URZ ;  /* 0x0000000507127299 */ /* 0x000fe4000800063f */
[----:B------:R-:W-:Y:S01]  /*ad90*/  ULOP3.LUT UR17, URZ, UR6, URZ, 0x33, !UPT ;  /* 0x000000063f117292 */ /* 0x000fe2000f8e333f */
[----:B------:R-:W-:-:S11]  /*ada0*/  ULDC.64 UR20, c[0x0][0x198] ;  /* 0x0000660000147ab9 */ /* 0x000fd60000000a00 */
.L_x_231:
[----:B------:R-:W-:-:S03]  /*adb0*/  UMOV UR4, 0xffffffff ;  /* 0xffffffff00047882 */ /* 0x000fc60000000000 */
[----:B------:R-:W-:Y:S05]  /*adc0*/  BRA.DIV UR4, `(.L_x_220) ;  /* 0x0000001e04807947 */ /* 0x000fea000b800000 */
[----:B------:R-:W-:-:S13]  /*add0*/  ELECT P1, URZ, PT ;  /* 0x00000000003f782f */ /* 0x000fda0003820000 */
.L_x_270:
[----:B------:R-:W0:Y:S01]  /*ade0*/  LDC R10, c[0x0][0x28c] ;  /* 0x0000a300ff0a7b82 */ /* 0x000e220000000800 */
[----:B------:R-:W-:Y:S01]  /*adf0*/  BSSY B1, `(.L_x_221) ;  /* 0x0000037000017945 */ /* 0x000fe20003800000 */
[----:B0-----:R-:W-:-:S13]  /*ae00*/  ISETP.LT.OR P1, PT, R10, 0x1, !P1 ;  /* 0x000000010a00780c */ /* 0x001fda0004f21670 */
[----:B------:R-:W-:Y:S05]  /*ae10*/  @P1 BRA `(.L_x_222) ;  /* 0x0000000000d01947 */ /* 0x000fea0003800000 */
[----:B------:R-:W-:Y:S02]  /*ae20*/  IMAD R16, R5, 0xb0, RZ ;  /* 0x000000b005107824 */ /* 0x000fe400078e02ff */
[----:B------:R-:W-:Y:S02]  /*ae30*/  IMAD.SHL.U32 R17, R6, 0x40, RZ ;  /* 0x0000004006117824 */ /* 0x000fe400078e00ff */
[----:B------:R-:W-:Y:S02]  /*ae40*/  IMAD.MOV.U32 R18, RZ, RZ, RZ ;  /* 0x000000ffff127224 */ /* 0x000fe400078e00ff */
[----:B------:R-:W-:Y:S02]  /*ae50*/  IMAD.U32 R20, RZ, RZ, UR22 ;  /* 0x00000016ff147e24 */ /* 0x000fe4000f8e00ff */
[----:B------:R-:W-:Y:S02]  /*ae60*/  IMAD.MOV.U32 R5, RZ, RZ, R12 ;  /* 0x000000ffff057224 */ /* 0x000fe400078e000c */
[----:B------:R-:W-:-:S07]  /*ae70*/  IMAD.MOV.U32 R6, RZ, RZ, R15 ;  /* 0x000000ffff067224 */ /* 0x000fce00078e000f */
.L_x_226:
[----:B------:R-:W0:Y:S01]  /*ae80*/  S2R R11, SR_CgaCtaId ;  /* 0x00000000000b7919 */ /* 0x000e220000008800 */
[----:B------:R-:W-:-:S04]  /*ae90*/  MOV R10, 0x400 ;  /* 0x00000400000a7802 */ /* 0x000fc80000000f00 */
[----:B0-----:R-:W-:Y:S02]  /*aea0*/  LEA R21, R11, R10, 0x18 ;  /* 0x0000000a0b157211 */ /* 0x001fe400078ec0ff */
[----:B------:R-:W-:Y:S01]  /*aeb0*/  SHF.L.U32 R10, R5, 0x1f, RZ ;  /* 0x0000001f050a7819 */ /* 0x000fe200000006ff */
[----:B------:R-:W0:Y:S02]  /*aec0*/  @!P2 LDC R11, c[0x0][0x500] ;  /* 0x00014000ff0bab82 */ /* 0x000e240000000800 */
[----:B------:R-:W-:-:S04]  /*aed0*/  IMAD R19, R6, 0x8, R21 ;  /* 0x0000000806137824 */ /* 0x000fc800078e0215 */
[----:B------:R-:W1:Y:S02]  /*aee0*/  SYNCS.PHASECHK.TRANS64.TRYWAIT P1, [R19+URZ+0xf0], R10 ;  /* 0x0000f00a130075a7 */ /* 0x000e64000802017f */
[----:B-1----:R-:W-:Y:S05]  /*aef0*/  @!P1 BRA `(.L_x_223) ;  /* 0x0000001c00549947 */ /* 0x002fea0003800000 */
.L_x_271:
[----:B-1----:R-:W-:Y:S01]  /*af00*/  PRMT R10, R13, 0x9910, RZ ;  /* 0x000099100d0a7816 */ /* 0x002fe200000000ff */
[----:B0-----:R0:W-:Y:S03]  /*af10*/  @!P2 SYNCS.ARRIVE.TRANS64 RZ, [R19+URZ], R11 ;  /* 0x0000000b13ffa9a7 */ /* 0x0011e6000800003f */
[----:B------:R-:W-:-:S13]  /*af20*/  ISETP.NE.AND P1, PT, R10, 0x2, PT ;  /* 0x000000020a00780c */ /* 0x000fda0003f25270 */
[----:B0-----:R-:W-:Y:S05]  /*af30*/  @P1 BRA `(.L_x_224) ;  /* 0x0000000000041947 */ /* 0x001fea0003800000 */
[----:B------:R-:W-:Y:S01]  /*af40*/  BPT.TRAP 0x1 ;  /* 0x000000040000795c */ /* 0x000fe20000300000 */
.L_x_224:
[----:B------:R-:W-:Y:S05]  /*af50*/  @P0 BRA `(.L_x_225) ;  /* 0x0000000000040947 */ /* 0x000fea0003800000 */
[----:B------:R-:W-:Y:S01]  /*af60*/  BPT.TRAP 0x1 ;  /* 0x000000040000795c */ /* 0x000fe20000300000 */
.L_x_225:
[C-C-:B------:R-:W-:Y:S01]  /*af70*/  IMAD R10, R6.reuse, 0x800, R21.reuse ;  /* 0x00000800060a7824 */ /* 0x140fe200078e0215 */
[----:B------:R-:W-:Y:S01]  /*af80*/  R2UR UR9, R19 ;  /* 0x00000000130972ca */ /* 0x000fe200000e0000 */
[----:B------:R-:W-:Y:S01]  /*af90*/  IMAD R21, R6, 0x1600, R21 ;  /* 0x0000160006157824 */ /* 0x000fe200078e0215 */
[----:B------:R-:W-:Y:S01]  /*afa0*/  UIADD3 UR4, UP0, UR20, 0xf0, URZ ;  /* 0x000000f014047890 */ /* 0x000fe2000ff1e03f */
[----:B------:R-:W-:Y:S01]  /*afb0*/  VIADD R20, R20, 0xffffffff ;  /* 0xffffffff14147836 */ /* 0x000fe20000000000 */
[----:B------:R-:W-:Y:S01]  /*afc0*/  R2UR UR5, R10 ;  /* 0x000000000a0572ca */ /* 0x000fe200000e0000 */
[----:B------:R-:W-:Y:S01]  /*afd0*/  UIADD3 UR24, UP1, UR20, 0x1f0, URZ ;  /* 0x000001f014187890 */ /* 0x000fe2000ff3e03f */
[----:B------:R-:W-:Y:S01]  /*afe0*/  R2UR UR8, R21 ;  /* 0x00000000150872ca */ /* 0x000fe200000e0000 */
[----:B------:R-:W-:Y:S01]  /*aff0*/  VIADD R6, R6, 0x1 ;  /* 0x0000000106067836 */ /* 0x000fe20000000000 */
[----:B------:R-:W-:Y:S01]  /*b000*/  R2UR UR11, R17 ;  /* 0x00000000110b72ca */ /* 0x000fe200000e0000 */
[----:B------:R-:W-:Y:S01]  /*b010*/  UIADD3.X UR25, URZ, UR21, URZ, UP1, !UPT ;  /* 0x000000153f197290 */ /* 0x000fe20008ffe43f */
[----:B------:R-:W-:Y:S01]  /*b020*/  R2UR UR10, R18 ;  /* 0x00000000120a72ca */ /* 0x000fe200000e0000 */
[----:B------:R-:W-:Y:S01]  /*b030*/  UMOV UR6, 0x0 ;  /* 0x0000000000067882 */ /* 0x000fe20000000000 */
[----:B------:R-:W-:Y:S01]  /*b040*/  R2UR UR12, R4 ;  /* 0x00000000040c72ca */ /* 0x000fe200000e0000 */
[----:B------:R-:W-:Y:S01]  /*b050*/  UMOV UR7, 0x10000000 ;  /* 0x1000000000077882 */ /* 0x000fe20000000000 */
[----:B------:R-:W-:Y:S01]  /*b060*/  R2UR UR19, R16 ;  /* 0x00000000101372ca */ /* 0x000fe200000e0000 */
[----:B------:R-:W-:Y:S01]  /*b070*/  VIADD R18, R18, 0x20 ;  /* 0x0000002012127836 */ /* 0x000fe20000000000 */
[----:B------:R-:W-:Y:S01]  /*b080*/  ISETP.GT.AND P4, PT, R20, 0x1, PT ;  /* 0x000000011400780c */ /* 0x000fe20003f84270 */
[----:B------:R-:W-:Y:S01]  /*b090*/  UIADD3 UR14, UR5, 0x300, URZ ;  /* 0x00000300050e7890 */ /* 0x000fe2000fffe03f */
[----:B------:R-:W-:Y:S01]  /*b0a0*/  ISETP.NE.AND P1, PT, R6, 0x1e, PT ;  /* 0x0000001e0600780c */ /* 0x000fe20003f25270 */
[----:B------:R-:W-:-:S02]  /*b0b0*/  UIADD3.X UR5, URZ, UR21, URZ, UP0, !UPT ;  /* 0x000000153f057290 */ /* 0x000fc400087fe43f */
[----:B------:R-:W-:Y:S01]  /*b0c0*/  UIADD3 UR15, UR8, 0xf300, URZ ;  /* 0x0000f300080f7890 */ /* 0x000fe2000fffe03f */
[----:B------:R-:W-:Y:S02]  /*b0d0*/  SEL R10, RZ, 0x1, P1 ;  /* 0x00000001ff0a7807 */ /* 0x000fe40000800000 */
[----:B------:R-:W-:Y:S01]  /*b0e0*/  UMOV UR8, UR14 ;  /* 0x0000000e00087c82 */ /* 0x000fe20008000000 */
[----:B------:R-:W-:Y:S02]  /*b0f0*/  SEL R6, R6, RZ, P1 ;  /* 0x000000ff06067207 */ /* 0x000fe40000800000 */
[----:B------:R-:W-:Y:S01]  /*b100*/  LOP3.LUT R5, R5, R10, RZ, 0x3c, !PT ;  /* 0x0000000a05057212 */ /* 0x000fe200078e3cff */
[----:B------:R0:W-:Y:S02]  /*b110*/  UTMALDG.3D [UR8], [UR4], desc[UR6] ;  /* 0x00000608040075b4 */ /* 0x0001e40008011000 */
[----:B0-----:R-:W-:Y:S01]  /*b120*/  UMOV UR8, UR15 ;  /* 0x0000000f00087c82 */ /* 0x001fe20008000000 */
[----:B------:R-:W-:-:S02]  /*b130*/  UMOV UR11, UR19 ;  /* 0x00000013000b7c82 */ /* 0x000fc40008000000 */
[----:B------:R0:W-:Y:S02]  /*b140*/  UTMALDG.3D [UR8], [UR24], desc[UR6] ;  /* 0x00000608180075b4 */ /* 0x0001e40008011000 */
[----:B0-----:R-:W-:Y:S05]  /*b150*/  @P4 BRA `(.L_x_226) ;  /* 0xfffffffc00484947 */ /* 0x001fea000383ffff */
.L_x_222:
[----:B------:R-:W-:Y:S05]  /*b160*/  BSYNC B1 ;  /* 0x0000000000017941 */ /* 0x000fea0003800000 */
.L_x_221:
[----:B------:R-:W-:Y:S01]  /*b170*/  LOP3.LUT P5, RZ, R14, 0xff, RZ, 0xc0, !PT ;  /* 0x000000ff0eff7812 */ /* 0x000fe200078ac0ff */
[----:B------:R-:W-:Y:S01]  /*b180*/  VIADD R6, R15, UR13 ;  /* 0x0000000d0f067c36 */ /* 0x000fe20008000000 */
[----:B------:R-:W-:Y:S01]  /*b190*/  ULDC.64 UR4, c[0x0][0x650] ;  /* 0x0001940000047ab9 */ /* 0x000fe20000000a00 */
[----:B------:R-:W-:Y:S01]  /*b1a0*/  IMAD.U32 R11, RZ, RZ, UR13 ;  /* 0x0000000dff0b7e24 */ /* 0x000fe2000f8e00ff */
[----:B------:R-:W-:Y:S01]  /*b1b0*/  UISETP.GE.U32.AND UP0, UPT, UR13, 0x1e, UPT ;  /* 0x0000001e0d00788c */ /* 0x000fe2000bf06070 */
[----:B------:R-:W-:Y:S01]  /*b1c0*/  BSSY B1, `(.L_x_227) ;  /* 0x000006b000017945 */ /* 0x000fe20003800000 */
[----:B------:R-:W-:Y:S02]  /*b1d0*/  ISETP.GT.U32.AND P1, PT, R6, 0x1d, PT ;  /* 0x0000001d0600780c */ /* 0x000fe40003f24070 */
[----:B------:R-:W-:Y:S02]  /*b1e0*/  PRMT R14, RZ, 0x7610, R14 ;  /* 0x00007610ff0e7816 */ /* 0x000fe4000000000e */
[----:B------:R-:W-:-:S02]  /*b1f0*/  ISETP.LT.U32.AND P1, PT, R11, 0x1e, P1 ;  /* 0x0000001e0b00780c */ /* 0x000fc40000f21070 */
[----:B------:R-:W-:Y:S01]  /*b200*/  PLOP3.LUT P4, PT, PT, PT, UP0, 0x80, 0x0 ;  /* 0x000000000000781c */ /* 0x000fe20003f8f008 */
[----:B------:R-:W0:Y:S01]  /*b210*/  @P5 S2R R5, SR_CgaCtaId ;  /* 0x0000000000055919 */ /* 0x000e220000008800 */
[----:B------:R-:W-:-:S04]  /*b220*/  @P5 MOV R4, 0x400 ;  /* 0x0000040000045802 */ /* 0x000fc80000000f00 */
[----:B0-----:R-:W-:Y:S01]  /*b230*/  @P5 LEA R10, R5, R4, 0x18 ;  /* 0x00000004050a5211 */ /* 0x001fe200078ec0ff */
[----:B------:R-:W-:-:S03]  /*b240*/  IMAD.WIDE.U32 R4, R6, -0x77777777, RZ ;  /* 0x8888888906047825 */ /* 0x000fc600078e00ff */
[----:B------:R0:W-:Y:S01]  /*b250*/  @P5 SYNCS.ARRIVE.TRANS64.A1T0 RZ, [R10+URZ+0x218], RZ ;  /* 0x000218ff0aff59a7 */ /* 0x0001e2000810003f */
[----:B------:R-:W-:Y:S01]  /*b260*/  IADD3 R2, P5, R2, R8, RZ ;  /* 0x0000000802027210 */ /* 0x000fe20007fbe0ff */
[----:B------:R-:W-:Y:S01]  /*b270*/  IMAD.MOV.U32 R4, RZ, RZ, -0x1 ;  /* 0xffffffffff047424 */ /* 0x000fe200078e00ff */
[----:B------:R-:W-:Y:S02]  /*b280*/  SHF.R.U32.HI R11, RZ, 0x4, R5 ;  /* 0x00000004ff0b7819 */ /* 0x000fe40000011605 */
[----:B------:R-:W-:Y:S01]  /*b290*/  SEL R5, RZ, 0x1, !P1 ;  /* 0x00000001ff057807 */ /* 0x000fe20004800000 */
[----:B------:R-:W-:Y:S01]  /*b2a0*/  IMAD.X R3, R3, 0x1, R0, P5 ;  /* 0x0000000103037824 */ /* 0x000fe200028e0600 */
[----:B------:R-:W-:Y:S01]  /*b2b0*/  ISETP.GE.U32.AND P1, PT, R2, UR4, PT ;  /* 0x0000000402007c0c */ /* 0x000fe2000bf26070 */
[----:B------:R-:W-:Y:S01]  /*b2c0*/  IMAD R15, R11, -0x1e, R6 ;  /* 0xffffffe20b0f7824 */ /* 0x000fe200078e0206 */
[----:B------:R-:W-:Y:S01]  /*b2d0*/  LOP3.LUT R12, R12, R5, RZ, 0x3c, !PT ;  /* 0x000000050c0c7212 */ /* 0x000fe200078e3cff */
[----:B------:R-:W-:Y:S01]  /*b2e0*/  IMAD.MOV.U32 R6, RZ, RZ, -0x1 ;  /* 0xffffffffff067424 */ /* 0x000fe200078e00ff */
[----:B------:R-:W-:Y:S01]  /*b2f0*/  ISETP.GE.U32.AND.EX P1, PT, R3, UR5, PT, P1 ;  /* 0x0000000503007c0c */ /* 0x000fe2000bf26110 */
[----:B------:R-:W-:Y:S01]  /*b300*/  IMAD.MOV.U32 R5, RZ, RZ, -0x1 ;  /* 0xffffffffff057424 */ /* 0x000fe200078e00ff */
[----:B------:R-:W-:-:S02]  /*b310*/  @P4 LOP3.LUT R12, R12, 0x1, R11, 0x78, !PT ;  /* 0x000000010c0c4812 */ /* 0x000fc400078e780b */
[----:B0-----:R-:W-:-:S09]  /*b320*/  PRMT R10, RZ, 0x7610, R10 ;  /* 0x00007610ff0a7816 */ /* 0x001fd2000000000a */
[----:B------:R-:W-:Y:S05]  /*b330*/  @P1 BRA `(.L_x_228) ;  /* 0x00000004004c1947 */ /* 0x000fea0003800000 */
[----:B------:R-:W0:Y:S01]  /*b340*/  S2R R17, SR_CTAID.X ;  /* 0x0000000000117919 */ /* 0x000e220000002500 */
[----:B------:R-:W-:Y:S01]  /*b350*/  ULDC.64 UR4, c[0x0][0x628] ;  /* 0x00018a0000047ab9 */ /* 0x000fe20000000a00 */
[----:B------:R-:W1:Y:S01]  /*b360*/  LDC R18, c[0x0][0x144] ;  /* 0x00005100ff127b82 */ /* 0x000e620000000800 */
[----:B------:R-:W-:Y:S01]  /*b370*/  ISETP.NE.U32.AND P1, PT, RZ, UR4, PT ;  /* 0x00000004ff007c0c */ /* 0x000fe2000bf25070 */
[----:B------:R-:W2:Y:S01]  /*b380*/  S2R R6, SR_CTAID.Y ;  /* 0x0000000000067919 */ /* 0x000ea20000002600 */
[----:B------:R-:W-:Y:S01]  /*b390*/  ULDC UR6, c[0x0][0x150] ;  /* 0x0000540000067ab9 */ /* 0x000fe20000000800 */
[----:B------:R-:W-:Y:S01]  /*b3a0*/  ULDC UR7, c[0x0][0x630] ;  /* 0x00018c0000077ab9 */ /* 0x000fe20000000800 */
[----:B------:R-:W-:Y:S01]  /*b3b0*/  ISETP.NE.AND.EX P1, PT, RZ, UR5, PT, P1 ;  /* 0x00000005ff007c0c */ /* 0x000fe2000bf25310 */
[----:B------:R-:W-:Y:S01]  /*b3c0*/  IMAD.MOV.U32 R4, RZ, RZ, R2 ;  /* 0x000000ffff047224 */ /* 0x000fe200078e0002 */
[----:B0-----:R-:W-:-:S05]  /*b3d0*/  I2FP.F32.U32 R5, R17 ;  /* 0x0000001100057245 */ /* 0x001fca0000201000 */
[----:B------:R-:W-:Y:S01]  /*b3e0*/  FMUL R20, R5, UR6 ;  /* 0x0000000605147c20 */ /* 0x000fe20008400000 */
[----:B------:R-:W-:-:S05]  /*b3f0*/  IMAD.MOV.U32 R5, RZ, RZ, R3 ;  /* 0x000000ffff057224 */ /* 0x000fca00078e0003 */
[----:B--2---:R-:W-:Y:S05]  /*b400*/  @!P1 BRA `(.L_x_229) ;  /* 0x0000000000289947 */ /* 0x004fea0003800000 */
[----:B------:R-:W-:Y:S02]  /*b410*/  ULDC UR6, c[0x0][0x634] ;  /* 0x00018d0000067ab9 */ /* 0x000fe40000000800 */
[----:B------:R-:W-:-:S05]  /*b420*/  IADD3 R5, P1, R2, UR6, RZ ;  /* 0x0000000602057c10 */ /* 0x000fca000ff3e0ff */
[----:B------:R-:W-:-:S04]  /*b430*/  IMAD.X R19, RZ, RZ, R3, P1 ;  /* 0x000000ffff137224 */ /* 0x000fc800008e0603 */
[----:B------:R-:W-:-:S04]  /*b440*/  IMAD.WIDE.U32 R10, R19, UR4, RZ ;  /* 0x00000004130a7c25 */ /* 0x000fc8000f8e00ff */
[----:B------:R-:W-:-:S04]  /*b450*/  IMAD.WIDE.U32 R10, P1, R5, UR5, R10 ;  /* 0x00000005050a7c25 */ /* 0x000fc8000f82000a */
[----:B------:R-:W-:-:S04]  /*b460*/  IMAD.WIDE.U32 R4, R5, UR4, RZ ;  /* 0x0000000405047c25 */ /* 0x000fc8000f8e00ff */
[----:B------:R-:W-:Y:S01]  /*b470*/  IMAD.MOV.U32 R4, RZ, RZ, R11 ;  /* 0x000000ffff047224 */ /* 0x000fe200078e000b */
[----:B------:R-:W-:Y:S01]  /*b480*/  IADD3 RZ, P4, R5, R10, RZ ;  /* 0x0000000a05ff7210 */ /* 0x000fe20007f9e0ff */
[----:B------:R-:W-:-:S04]  /*b490*/  IMAD.X R5, RZ, RZ, RZ, P1 ;  /* 0x000000ffff057224 */ /* 0x000fc800008e06ff */
[----:B------:R-:W-:-:S08]  /*b4a0*/  IMAD.WIDE.U32.X R4, R19, UR5, R4, P4 ;  /* 0x0000000513047c25 */ /* 0x000fd0000a0e0404 */
.L_x_229:
[--C-:B------:R-:W-:Y:S01]  /*b4b0*/  SHF.R.U64 R16, R4, UR7, R5.reuse ;  /* 0x0000000704107c19 */ /* 0x100fe20008001205 */
[----:B------:R-:W0:Y:S01]  /*b4c0*/  F2I.U32.TRUNC.NTZ R20, R20 ;  /* 0x0000001400147305 */ /* 0x000e22000020f000 */
[----:B------:R-:W-:Y:S01]  /*b4d0*/  SHF.R.U32.HI R4, RZ, UR7, R5 ;  /* 0x00000007ff047c19 */ /* 0x000fe20008011605 */
[----:B------:R-:W-:Y:S01]  /*b4e0*/  ULDC.64 UR4, c[0x0][0x620] ;  /* 0x0001880000047ab9 */ /* 0x000fe20000000a00 */
[----:B------:R-:W-:Y:S01]  /*b4f0*/  IADD3 R11, P1, RZ, -R16, RZ ;  /* 0x80000010ff0b7210 */ /* 0x000fe20007f3e0ff */
[----:B------:R-:W-:Y:S01]  /*b500*/  ULDC.64 UR6, c[0x0][0x640] ;  /* 0x0001900000067ab9 */ /* 0x000fe20000000a00 */
[----:B------:R-:W2:Y:S03]  /*b510*/  LDC R21, c[0x0][0x148] ;  /* 0x00005200ff157b82 */ /* 0x000ea60000000800 */
[----:B------:R-:W-:Y:S01]  /*b520*/  IMAD.X R4, RZ, RZ, ~R4, P1 ;  /* 0x000000ffff047224 */ /* 0x000fe200008e0e04 */
[----:B------:R-:W-:-:S03]  /*b530*/  ISETP.NE.U32.AND P1, PT, RZ, UR6, PT ;  /* 0x00000006ff007c0c */ /* 0x000fc6000bf25070 */
[----:B------:R-:W-:Y:S01]  /*b540*/  IMAD R10, R4, UR4, RZ ;  /* 0x00000004040a7c24 */ /* 0x000fe2000f8e02ff */
[----:B------:R-:W-:Y:S01]  /*b550*/  ISETP.NE.AND.EX P1, PT, RZ, UR7, PT, P1 ;  /* 0x00000007ff007c0c */ /* 0x000fe2000bf25310 */
[----:B------:R-:W-:Y:S01]  /*b560*/  IMAD.WIDE.U32 R4, R11, UR4, R2 ;  /* 0x000000040b047c25 */ /* 0x000fe2000f8e0002 */
[----:B------:R-:W-:-:S03]  /*b570*/  ULDC UR4, c[0x0][0x618] ;  /* 0x0001860000047ab9 */ /* 0x000fc60000000800 */
[----:B------:R-:W-:Y:S01]  /*b580*/  IMAD R11, R11, UR5, R10 ;  /* 0x000000050b0b7c24 */ /* 0x000fe2000f8e020a */
[----:B------:R-:W-:Y:S01]  /*b590*/  ULDC UR5, c[0x0][0x154] ;  /* 0x0000550000057ab9 */ /* 0x000fe20000000800 */
[----:B0-----:R-:W-:Y:S02]  /*b5a0*/  IMAD.MOV R10, RZ, RZ, -R20 ;  /* 0x000000ffff0a7224 */ /* 0x001fe400078e0a14 */
[----:B------:R-:W-:Y:S02]  /*b5b0*/  IMAD.IADD R5, R5, 0x1, R11 ;  /* 0x0000000105057824 */ /* 0x000fe400078e020b */
[----:B-1----:R-:W-:Y:S01]  /*b5c0*/  IMAD R17, R18, R10, R17 ;  /* 0x0000000a12117224 */ /* 0x002fe200078e0211 */
[----:B------:R-:W-:Y:S02]  /*b5d0*/  I2FP.F32.U32 R10, R6 ;  /* 0x00000006000a7245 */ /* 0x000fe40000201000 */
[--C-:B------:R-:W-:Y:S02]  /*b5e0*/  SHF.R.U64 R18, R4, UR4, R5.reuse ;  /* 0x0000000404127c19 */ /* 0x100fe40008001205 */
[----:B------:R-:W-:Y:S01]  /*b5f0*/  SHF.R.U32.HI R5, RZ, UR4, R5 ;  /* 0x00000004ff057c19 */ /* 0x000fe20008011605 */
[----:B------:R-:W-:Y:S01]  /*b600*/  FMUL R10, R10, UR5 ;  /* 0x000000050a0a7c20 */ /* 0x000fe20008400000 */
[----:B------:R-:W-:-:S02]  /*b610*/  ULDC UR4, c[0x0][0x608] ;  /* 0x0001820000047ab9 */ /* 0x000fc40000000800 */
[--C-:B------:R-:W-:Y:S01]  /*b620*/  SHF.R.U64 R20, R18, UR4, R5.reuse ;  /* 0x0000000412147c19 */ /* 0x100fe20008001205 */
[----:B------:R0:W1:Y:S01]  /*b630*/  F2I.U32.TRUNC.NTZ R22, R10 ;  /* 0x0000000a00167305 */ /* 0x000062000020f000 */
[----:B------:R-:W-:Y:S01]  /*b640*/  SHF.R.U32.HI R5, RZ, UR4, R5 ;  /* 0x00000004ff057c19 */ /* 0x000fe20008011605 */
[----:B------:R-:W-:-:S03]  /*b650*/  ULDC UR4, c[0x0][0x658] ;  /* 0x0001960000047ab9 */ /* 0x000fc60000000800 */
[--C-:B------:R-:W-:Y:S02]  /*b660*/  SHF.R.U64 R19, R20, UR4, R5.reuse ;  /* 0x0000000414137c19 */ /* 0x100fe40008001205 */
[----:B------:R-:W-:-:S03]  /*b670*/  SHF.R.U32.HI R23, RZ, UR4, R5 ;  /* 0x00000004ff177c19 */ /* 0x000fc60008011605 */
[----:B------:R-:W-:Y:S02]  /*b680*/  IMAD.MOV.U32 R4, RZ, RZ, R19 ;  /* 0x000000ffff047224 */ /* 0x000fe400078e0013 */
[----:B------:R-:W-:Y:S01]  /*b690*/  IMAD.MOV.U32 R5, RZ, RZ, R23 ;  /* 0x000000ffff057224 */ /* 0x000fe200078e0017 */
[----:B0-----:R-:W-:Y:S06]  /*b6a0*/  @!P1 BRA `(.L_x_230) ;  /* 0x0000000000289947 */ /* 0x001fec0003800000 */
        /* <DEDUP_REMOVED lines=10> */
.L_x_230:
[----:B------:R-:W-:Y:S01]  /*b750*/  ULDC UR4, c[0x0][0x648] ;  /* 0x0001920000047ab9 */ /* 0x000fe20000000800 */
[----:B-1----:R-:W-:Y:S01]  /*b760*/  IMAD.MOV R22, RZ, RZ, -R22 ;  /* 0x000000ffff167224 */ /* 0x002fe200078e0a16 */
[----:B------:R-:W-:Y:S01]  /*b770*/  SHF.R.U64 R5, R4, UR4, R5 ;  /* 0x0000000404057c19 */ /* 0x000fe20008001205 */
[----:B------:R-:W-:Y:S01]  /*b780*/  ULDC UR4, c[0x0][0x638] ;  /* 0x00018e0000047ab9 */ /* 0x000fe20000000800 */
[----:B------:R-:W-:Y:S01]  /*b790*/  LOP3.LUT R4, R20, UR17, RZ, 0xc0, !PT ;  /* 0x0000001114047c12 */ /* 0x000fe2000f8ec0ff */
[----:B--2---:R-:W-:Y:S01]  /*b7a0*/  @P3 IMAD R17, R21, R22, R6 ;  /* 0x0000001615113224 */ /* 0x004fe200078e0206 */
[----:B------:R-:W-:Y:S01]  /*b7b0*/  LOP3.LUT R18, R18, UR16, RZ, 0xc0, !PT ;  /* 0x0000001012127c12 */ /* 0x000fe2000f8ec0ff */
[----:B------:R-:W-:Y:S01]  /*b7c0*/  IMAD.MOV R6, RZ, RZ, -R5 ;  /* 0x000000ffff067224 */ /* 0x000fe200078e0a05 */
[----:B------:R-:W-:Y:S01]  /*b7d0*/  ULDC UR5, c[0x0][0x610] ;  /* 0x0001840000057ab9 */ /* 0x000fe20000000800 */
[----:B------:R-:W-:Y:S02]  /*b7e0*/  IMAD R4, R5, UR18, R4 ;  /* 0x0000001205047c24 */ /* 0x000fe4000f8e0204 */
[----:B------:R-:W-:Y:S01]  /*b7f0*/  IMAD R19, R6, UR4, R19 ;  /* 0x0000000406137c24 */ /* 0x000fe2000f8e0213 */
[----:B------:R-:W-:Y:S01]  /*b800*/  ULDC UR4, c[0x0][0x600] ;  /* 0x0001800000047ab9 */ /* 0x000fe20000000800 */
[----:B------:R-:W-:-:S02]  /*b810*/  IMAD R17, R4, UR5, R17 ;  /* 0x0000000504117c24 */ /* 0x000fc4000f8e0211 */
[----:B------:R-:W-:Y:S02]  /*b820*/  IMAD R6, R19, UR4, R18 ;  /* 0x0000000413067c24 */ /* 0x000fe4000f8e0212 */
[----:B------:R-:W-:Y:S02]  /*b830*/  IMAD.MOV.U32 R10, RZ, RZ, 0x1 ;  /* 0x00000001ff0a7424 */ /* 0x000fe400078e00ff */
[----:B------:R-:W-:Y:S01]  /*b840*/  IMAD.MOV.U32 R4, RZ, RZ, R16 ;  /* 0x000000ffff047224 */ /* 0x000fe200078e0010 */
[----:B------:R-:W-:Y:S02]  /*b850*/  SEL R5, R6, R17, !P3 ;  /* 0x0000001106057207 */ /* 0x000fe40005800000 */
[----:B------:R-:W-:-:S07]  /*b860*/  SEL R6, R17, R6, !P3 ;  /* 0x0000000611067207 */ /* 0x000fce0005800000 */
.L_x_228:
[----:B------:R-:W-:Y:S05]  /*b870*/  BSYNC B1 ;  /* 0x0000000000017941 */ /* 0x000fea0003800000 */
.L_x_227:
[----:B------:R-:W-:-:S13]  /*b880*/  LOP3.LUT P1, RZ, R10, 0xff, RZ, 0xc0, !PT ;  /* 0x000000ff0aff7812 */ /* 0x000fda000782c0ff */
[----:B------:R-:W-:Y:S05]  /*b890*/  @P1 BRA `(.L_x_231) ;  /* 0xfffffff400441947 */ /* 0x000fea000383ffff */
[----:B------:R-:W-:Y:S05]  /*b8a0*/  BSYNC B0 ;  /* 0x0000000000007941 */ /* 0x000fea0003800000 */
.L_x_219:
[----:B------:R-:W-:-:S03]  /*b8b0*/  UMOV UR4, 0xffffffff ;  /* 0xffffffff00047882 */ /* 0x000fc60000000000 */
[----:B------:R-:W-:Y:S05]  /*b8c0*/  BRA.DIV UR4, `(.L_x_232) ;  /* 0x0000001204f47947 */ /* 0x000fea000b800000 */
[----:B------:R-:W-:-:S13]  /*b8d0*/  ELECT P0, URZ, PT ;  /* 0x00000000003f782f */ /* 0x000fda0003800000 */
.L_x_274:
[----:B------:R-:W-:Y:S04]  /*b8e0*/  BSSY B0, `(.L_x_233) ;  /* 0x0000115000007945 */ /* 0x000fe80003800000 */
[----:B------:R-:W-:Y:S05]  /*b8f0*/  @!P0 BRA `(.L_x_234) ;  /* 0x00000010004c8947 */ /* 0x000fea0003800000 */
[----:B------:R-:W-:-:S04]  /*b900*/  LOP3.LUT R7, R7, 0x2, RZ, 0xfc, !PT ;  /* 0x0000000207077812 */ /* 0x000fc800078efcff */
[----:B------:R-:W-:-:S13]  /*b910*/  ISETP.NE.AND P0, PT, R7, 0x3, PT ;  /* 0x000000030700780c */ /* 0x000fda0003f05270 */
[----:B------:R-:W-:Y:S05]  /*b920*/  @!P0 BRA `(.L_x_235) ;  /* 0x0000000000048947 */ /* 0x000fea0003800000 */
[----:B------:R-:W-:Y:S01]  /*b930*/  BPT.TRAP 0x1 ;  /* 0x000000040000795c */ /* 0x000fe20000300000 */
.L_x_235:
[----:B------:R-:W0:Y:S01]  /*b940*/  S2R R3, SR_CgaCtaId ;  /* 0x0000000000037919 */ /* 0x000e220000008800 */
[----:B------:R-:W-:Y:S02]  /*b950*/  MOV R0, 0x400 ;  /* 0x0000040000007802 */ /* 0x000fe40000000f00 */
[----:B------:R-:W-:Y:S02]  /*b960*/  SHF.L.U32 R2, R12, 0x1f, RZ ;  /* 0x0000001f0c027819 */ /* 0x000fe400000006ff */
[----:B0-----:R-:W-:-:S05]  /*b970*/  LEA R0, R3, R0, 0x18 ;  /* 0x0000000003007211 */ /* 0x001fca00078ec0ff */
[----:B------:R-:W-:-:S04]  /*b980*/  VIADD R0, R0, 0xf0 ;  /* 0x000000f000007836 */ /* 0x000fc80000000000 */
[C---:B------:R-:W-:Y:S02]  /*b990*/  IMAD R5, R15.reuse, 0x8, R0 ;  /* 0x000000080f057824 */ /* 0x040fe400078e0200 */
[----:B------:R-:W-:Y:S02]  /*b9a0*/  VIADD R15, R15, 0x1 ;  /* 0x000000010f0f7836 */ /* 0x000fe40000000000 */
[----:B------:R-:W0:Y:S03]  /*b9b0*/  SYNCS.PHASECHK.TRANS64.TRYWAIT P0, [R5+URZ], R2 ;  /* 0x00000002050075a7 */ /* 0x000e26000800017f */
[----:B------:R-:W-:-:S04]  /*b9c0*/  ISETP.NE.AND P1, PT, R15, 0x1e, PT ;  /* 0x0000001e0f00780c */ /* 0x000fc80003f25270 */
[----:B------:R-:W-:Y:S02]  /*b9d0*/  SEL R3, RZ, 0x1, P1 ;  /* 0x00000001ff037807 */ /* 0x000fe40000800000 */
[----:B------:R-:W-:Y:S02]  /*b9e0*/  SEL R15, R15, RZ, P1 ;  /* 0x000000ff0f0f7207 */ /* 0x000fe40000800000 */
[----:B------:R-:W-:-:S03]  /*b9f0*/  LOP3.LUT R12, R12, R3, RZ, 0x3c, !PT ;  /* 0x000000030c0c7212 */ /* 0x000fc600078e3cff */
[----:B------:R-:W-:Y:S01]  /*ba00*/  IMAD R7, R15, 0x8, R0 ;  /* 0x000000080f077824 */ /* 0x000fe200078e0200 */
[----:B------:R-:W-:Y:S01]  /*ba10*/  SHF.L.U32 R4, R12, 0x1f, RZ ;  /* 0x0000001f0c047819 */ /* 0x000fe200000006ff */
[----:B0-----:R-:W-:Y:S06]  /*ba20*/  @!P0 BRA `(.L_x_236) ;  /* 0x0000001000c08947 */ /* 0x001fec0003800000 */
.L_x_275:
[----:B------:R-:W1:Y:S01]  /*ba30*/  SYNCS.PHASECHK.TRANS64.TRYWAIT P0, [R7+URZ], R4 ;  /* 0x00000004070075a7 */ /* 0x000e62000800017f */
[----:B0-----:R-:W-:-:S05]  /*ba40*/  VIADD R2, R15, 0x1 ;  /* 0x000000010f027836 */ /* 0x001fca0000000000 */
[----:B------:R-:W-:-:S04]  /*ba50*/  ISETP.NE.AND P1, PT, R2, 0x1e, PT ;  /* 0x0000001e0200780c */ /* 0x000fc80003f25270 */
[----:B------:R-:W-:Y:S02]  /*ba60*/  SEL R3, RZ, 0x1, P1 ;  /* 0x00000001ff037807 */ /* 0x000fe40000800000 */
[----:B------:R-:W-:Y:S02]  /*ba70*/  SEL R9, R2, RZ, P1 ;  /* 0x000000ff02097207 */ /* 0x000fe40000800000 */
[----:B------:R-:W-:-:S03]  /*ba80*/  LOP3.LUT R12, R12, R3, RZ, 0x3c, !PT ;  /* 0x000000030c0c7212 */ /* 0x000fc600078e3cff */
[----:B------:R-:W-:Y:S01]  /*ba90*/  IMAD R6, R9, 0x8, R0 ;  /* 0x0000000809067824 */ /* 0x000fe200078e0200 */
[----:B------:R-:W-:Y:S01]  /*baa0*/  SHF.L.U32 R5, R12, 0x1f, RZ ;  /* 0x0000001f0c057819 */ /* 0x000fe200000006ff */
[----:B-1----:R-:W-:Y:S06]  /*bab0*/  @!P0 BRA `(.L_x_237) ;  /* 0x0000001000b08947 */ /* 0x002fec0003800000 */
.L_x_276:
[----:B------:R-:W1:Y:S01]  /*bac0*/  SYNCS.PHASECHK.TRANS64.TRYWAIT P0, [R6+URZ], R5 ;  /* 0x00000005060075a7 */ /* 0x000e62000800017f */
[----:B------:R-:W-:-:S05]  /*bad0*/  VIADD R2, R9, 0x1 ;  /* 0x0000000109027836 */ /* 0x000fca0000000000 */
[----:B------:R-:W-:-:S04]  /*bae0*/  ISETP.NE.AND P1, PT, R2, 0x1e, PT ;  /* 0x0000001e0200780c */ /* 0x000fc80003f25270 */
[----:B------:R-:W-:Y:S02]  /*baf0*/  SEL R3, RZ, 0x1, P1 ;  /* 0x00000001ff037807 */ /* 0x000fe40000800000 */
[----:B0-----:R-:W-:Y:S02]  /*bb00*/  SEL R7, R2, RZ, P1 ;  /* 0x000000ff02077207 */ /* 0x001fe40000800000 */
[----:B------:R-:W-:-:S03]  /*bb10*/  LOP3.LUT R12, R12, R3, RZ, 0x3c, !PT ;  /* 0x000000030c0c7212 */ /* 0x000fc600078e3cff */
[----:B------:R-:W-:Y:S01]  /*bb20*/  IMAD R9, R7, 0x8, R0 ;  /* 0x0000000807097824 */ /* 0x000fe200078e0200 */
[----:B------:R-:W-:Y:S01]  /*bb30*/  SHF.L.U32 R4, R12, 0x1f, RZ ;  /* 0x0000001f0c047819 */ /* 0x000fe200000006ff */
[----:B-1----:R-:W-:Y:S06]  /*bb40*/  @!P0 BRA `(.L_x_238) ;  /* 0x0000001000a08947 */ /* 0x002fec0003800000 */
.L_x_277:
[----:B------:R-:W1:Y:S01]  /*bb50*/  SYNCS.PHASECHK.TRANS64.TRYWAIT P0, [R9+URZ], R4 ;  /* 0x00000004090075a7 */ /* 0x000e62000800017f */
[----:B------:R-:W-:-:S05]  /*bb60*/  VIADD R2, R7, 0x1 ;  /* 0x0000000107027836 */ /* 0x000fca0000000000 */
[----:B------:R-:W-:-:S04]  /*bb70*/  ISETP.NE.AND P1, PT, R2, 0x1e, PT ;  /* 0x0000001e0200780c */ /* 0x000fc80003f25270 */
[----:B------:R-:W-:Y:S02]  /*bb80*/  SEL R3, RZ, 0x1, P1 ;  /* 0x00000001ff037807 */ /* 0x000fe40000800000 */
[----:B------:R-:W-:Y:S02]  /*bb90*/  SEL R7, R2, RZ, P1 ;  /* 0x000000ff02077207 */ /* 0x000fe40000800000 */
[----:B------:R-:W-:-:S03]  /*bba0*/  LOP3.LUT R12, R12, R3, RZ, 0x3c, !PT ;  /* 0x000000030c0c7212 */ /* 0x000fc600078e3cff */
[----:B0-----:R-:W-:Y:S01]  /*bbb0*/  IMAD R6, R7, 0x8, R0 ;  /* 0x0000000807067824 */ /* 0x001fe200078e0200 */
[----:B------:R-:W-:Y:S01]  /*bbc0*/  SHF.L.U32 R5, R12, 0x1f, RZ ;  /* 0x0000001f0c057819 */ /* 0x000fe200000006ff */
[----:B-1----:R-:W-:Y:S06]  /*bbd0*/  @!P0 BRA `(.L_x_239) ;  /* 0x0000001000908947 */ /* 0x002fec0003800000 */
.L_x_278:
        /* <DEDUP_REMOVED lines=9> */
.L_x_279:
        /* <DEDUP_REMOVED lines=9> */
.L_x_280:
        /* <DEDUP_REMOVED lines=9> */
.L_x_281:
        /* <DEDUP_REMOVED lines=9> */
.L_x_282:
        /* <DEDUP_REMOVED lines=9> */
.L_x_283:
        /* <DEDUP_REMOVED lines=9> */
.L_x_284:
        /* <DEDUP_REMOVED lines=9> */
.L_x_285:
        /* <DEDUP_REMOVED lines=9> */
.L_x_286:
        /* <DEDUP_REMOVED lines=9> */
.L_x_287:
        /* <DEDUP_REMOVED lines=9> */
.L_x_288:
        /* <DEDUP_REMOVED lines=9> */
.L_x_289:
        /* <DEDUP_REMOVED lines=9> */
.L_x_290:
        /* <DEDUP_REMOVED lines=9> */
.L_x_291:
        /* <DEDUP_REMOVED lines=9> */
.L_x_292:
        /* <DEDUP_REMOVED lines=9> */
.L_x_293:
        /* <DEDUP_REMOVED lines=9> */
.L_x_294:
        /* <DEDUP_REMOVED lines=9> */
.L_x_295:
        /* <DEDUP_REMOVED lines=9> */
.L_x_296:
        /* <DEDUP_REMOVED lines=9> */
.L_x_297:
        /* <DEDUP_REMOVED lines=9> */
.L_x_298:
        /* <DEDUP_REMOVED lines=9> */
.L_x_299:
        /* <DEDUP_REMOVED lines=9> */
.L_x_300:
        /* <DEDUP_REMOVED lines=9> */
.L_x_301:
        /* <DEDUP_REMOVED lines=9> */
.L_x_302:
[----:B------:R-:W1:Y:S01]  /*c960*/  SYNCS.PHASECHK.TRANS64.TRYWAIT P0, [R6+URZ], R5 ;  /* 0x00000005060075a7 */ /* 0x000e62000800017f */
[----:B------:R-:W-:-:S05]  /*c970*/  VIADD R2, R7, 0x1 ;  /* 0x0000000107027836 */ /* 0x000fca0000000000 */
[----:B------:R-:W-:-:S04]  /*c980*/  ISETP.NE.AND P1, PT, R2, 0x1e, PT ;  /* 0x0000001e0200780c */ /* 0x000fc80003f25270 */
[----:B0-----:R-:W-:Y:S02]  /*c990*/  SEL R4, RZ, 0x1, P1 ;  /* 0x00000001ff047807 */ /* 0x001fe40000800000 */
[----:B------:R-:W-:Y:S02]  /*c9a0*/  SEL R3, R2, RZ, P1 ;  /* 0x000000ff02037207 */ /* 0x000fe40000800000 */
[----:B------:R-:W-:Y:S01]  /*c9b0*/  LOP3.LUT R4, R11, R4, RZ, 0x3c, !PT ;  /* 0x000000040b047212 */ /* 0x000fe200078e3cff */
[----:B-1----:R-:W-:Y:S06]  /*c9c0*/  @!P0 BRA `(.L_x_264) ;  /* 0x0000000c00088947 */ /* 0x002fec0003800000 */
.L_x_303:
[----:B------:R-:W-:Y:S01]  /*c9d0*/  IMAD R3, R3, 0x8, R0 ;  /* 0x0000000803037824 */ /* 0x000fe200078e0200 */
[----:B------:R-:W-:-:S07]  /*c9e0*/  SHF.L.U32 R0, R4, 0x1f, RZ ;  /* 0x0000001f04007819 */ /* 0x000fce00000006ff */
.L_x_265:
[----:B-1----:R1:W2:Y:S02]  /*c9f0*/  SYNCS.PHASECHK.TRANS64.TRYWAIT P0, [R3+URZ], R0 ;  /* 0x00000000030075a7 */ /* 0x0022a4000800017f */
[----:B--2---:R-:W-:Y:S05]  /*ca00*/  @!P0 NANOSLEEP.SYNCS 0x989680 ;  /* 0x009896800000895d */ /* 0x004fea0003900000 */
[----:B------:R-:W2:Y:S02]  /*ca10*/  @!P0 SYNCS.PHASECHK.TRANS64 P0, [R3+URZ], R0 ;  /* 0x00000000030085a7 */ /* 0x000ea4000800007f */
[----:B--2---:R-:W-:Y:S05]  /*ca20*/  @!P0 BRA `(.L_x_265) ;  /* 0xfffffffc00f08947 */ /* 0x004fea000383ffff */
.L_x_234:
[----:B------:R-:W-:Y:S05]  /*ca30*/  BSYNC B0 ;  /* 0x0000000000007941 */ /* 0x000fea0003800000 */
.L_x_233:
[----:B------:R-:W-:Y:S05]  /*ca40*/  EXIT ;  /* 0x000000000000794d */ /* 0x000fea0003800000 */
.L_x_16:
[----:B0-----:R-:W-:-:S04]  /*ca50*/  IMAD.U32 R17, RZ, RZ, UR9 ;  /* 0x00000009ff117e24 */ /* 0x001fc8000f8e00ff */
[----:B------:R0:W1:Y:S03]  /*ca60*/  SYNCS.PHASECHK.TRANS64.TRYWAIT P0, [R17+URZ+-0x8], R16 ;  /* 0xfffff810110075a7 */ /* 0x000066000800017f */
[----:B-1----:R-:W-:Y:S05]  /*ca70*/  @!P0 NANOSLEEP.SYNCS 0x989680 ;  /* 0x009896800000895d */ /* 0x002fea0003900000 */
[----:B------:R-:W1:Y:S02]  /*ca80*/  @!P0 SYNCS.PHASECHK.TRANS64 P0, [R17+URZ+-0x8], R16 ;  /* 0xfffff810110085a7 */ /* 0x000e64000800007f */
[----:B-1----:R-:W-:Y:S05]  /*ca90*/  @!P0 BRA `(.L_x_16) ;  /* 0xfffffffc00ec8947 */ /* 0x002fea000383ffff */
[----:B------:R-:W-:Y:S05]  /*caa0*/  BRA `(.L_x_266) ;  /* 0xffffff4c00447947 */ /* 0x000fea000383ffff */
.L_x_21:
[----:B-1----:R-:W-:-:S04]  /*cab0*/  IMAD.U32 R17, RZ, RZ, UR11 ;  /* 0x0000000bff117e24 */ /* 0x002fc8000f8e00ff */
[----:B------:R1:W2:Y:S03]  /*cac0*/  SYNCS.PHASECHK.TRANS64.TRYWAIT P0, [R17+URZ], R16 ;  /* 0x00000010110075a7 */ /* 0x0002a6000800017f */
[----:B--2---:R-:W-:Y:S05]  /*cad0*/  @!P0 NANOSLEEP.SYNCS 0x989680 ;  /* 0x009896800000895d */ /* 0x004fea0003900000 */
[----:B------:R-:W2:Y:S02]  /*cae0*/  @!P0 SYNCS.PHASECHK.TRANS64 P0, [R17+URZ], R16 ;  /* 0x00000010110085a7 */ /* 0x000ea4000800007f */
[----:B--2---:R-:W-:Y:S05]  /*caf0*/  @!P0 BRA `(.L_x_21) ;  /* 0xfffffffc00ec8947 */ /* 0x004fea000383ffff */
[----:B------:R-:W-:Y:S05]  /*cb00*/  BRA `(.L_x_20) ;  /* 0xffffff5000d87947 */ /* 0x000fea000383ffff */
.L_x_27:
[----:B-1----:R-:W-:-:S04]  /*cb10*/  IMAD.U32 R18, RZ, RZ, UR22 ;  /* 0x00000016ff127e24 */ /* 0x002fc8000f8e00ff */
[----:B------:R1:W2:Y:S03]  /*cb20*/  SYNCS.PHASECHK.TRANS64.TRYWAIT P0, [R18+URZ], R17 ;  /* 0x00000011120075a7 */ /* 0x0002a6000800017f */
[----:B--2---:R-:W-:Y:S05]  /*cb30*/  @!P0 NANOSLEEP.SYNCS 0x989680 ;  /* 0x009896800000895d */ /* 0x004fea0003900000 */
[----:B------:R-:W2:Y:S02]  /*cb40*/  @!P0 SYNCS.PHASECHK.TRANS64 P0, [R18+URZ], R17 ;  /* 0x00000011120085a7 */ /* 0x000ea4000800007f */
[----:B--2---:R-:W-:Y:S05]  /*cb50*/  @!P0 BRA `(.L_x_27) ;  /* 0xfffffffc00ec8947 */ /* 0x004fea000383ffff */
[----:B------:R-:W-:Y:S05]  /*cb60*/  BRA `(.L_x_26) ;  /* 0xffffff60002c7947 */ /* 0x000fea000383ffff */
.L_x_35:
[----:B0-----:R-:W-:-:S04]  /*cb70*/  IMAD.U32 R17, RZ, RZ, UR9 ;  /* 0x00000009ff117e24 */ /* 0x001fc8000f8e00ff */
[----:B------:R0:W1:Y:S03]  /*cb80*/  SYNCS.PHASECHK.TRANS64.TRYWAIT P0, [R17+URZ+0x8], R16 ;  /* 0x00000810110075a7 */ /* 0x000066000800017f */
[----:B-1----:R-:W-:Y:S05]  /*cb90*/  @!P0 NANOSLEEP.SYNCS 0x989680 ;  /* 0x009896800000895d */ /* 0x002fea0003900000 */
[----:B------:R-:W1:Y:S02]  /*cba0*/  @!P0 SYNCS.PHASECHK.TRANS64 P0, [R17+URZ+0x8], R16 ;  /* 0x00000810110085a7 */ /* 0x000e64000800007f */
[----:B-1----:R-:W-:Y:S05]  /*cbb0*/  @!P0 BRA `(.L_x_35) ;  /* 0xfffffffc00ec8947 */ /* 0x002fea000383ffff */
[----:B------:R-:W-:Y:S05]  /*cbc0*/  BRA `(.L_x_267) ;  /* 0xffffff7000d47947 */ /* 0x000fea000383ffff */
.L_x_220:
[----:B------:R-:W-:Y:S01]  /*cbd0*/  BSSY B1, `(.L_x_268) ;  /* 0x0000006000017945 */ /* 0x000fe20003800000 */
[----:B------:R-:W-:-:S07]  /*cbe0*/  IMAD.MOV.U32 R10, RZ, RZ, -0x1 ;  /* 0xffffffffff0a7424 */ /* 0x000fce00078e00ff */
[----:B------:R-:W-:Y:S05]  /*cbf0*/  WARPSYNC.COLLECTIVE R10, `(.L_x_269) ;  /* 0x000000000a0c7348 */ /* 0x000fea0003c00000 */
[----:B------:R-:W-:Y:S02]  /*cc00*/  ELECT P1, UR62, PT ;  /* 0x00000000003e782f */ /* 0x000fe40003820000 */
[----:B------:R-:W-:Y:S01]  /*cc10*/  MOV R10, UR62 ;  /* 0x0000003e000a7c02 */ /* 0x000fe20008000f00 */
[----:B------:R-:W-:Y:S10]  /*cc20*/  ENDCOLLECTIVE ;  /* 0x000000000000791b */ /* 0x000ff40003800000 */
.L_x_269:
[----:B------:R-:W-:Y:S05]  /*cc30*/  BSYNC B1 ;  /* 0x0000000000017941 */ /* 0x000fea0003800000 */
.L_x_268:
[----:B------:R-:W-:Y:S05]  /*cc40*/  BRA `(.L_x_270) ;  /* 0xffffffe000647947 */ /* 0x000fea000383ffff */
.L_x_223:
[----:B-1----:R1:W2:Y:S02]  /*cc50*/  SYNCS.PHASECHK.TRANS64.TRYWAIT P1, [R19+URZ+0xf0], R10 ;  /* 0x0000f00a130075a7 */ /* 0x0022a4000802017f */
[----:B--2---:R-:W-:Y:S05]  /*cc60*/  @!P1 NANOSLEEP.SYNCS 0x989680 ;  /* 0x009896800000995d */ /* 0x004fea0003900000 */
[----:B------:R-:W2:Y:S02]  /*cc70*/  @!P1 SYNCS.PHASECHK.TRANS64 P1, [R19+URZ+0xf0], R10 ;  /* 0x0000f00a130095a7 */ /* 0x000ea4000802007f */
[----:B--2---:R-:W-:Y:S05]  /*cc80*/  @!P1 BRA `(.L_x_223) ;  /* 0xfffffffc00f09947 */ /* 0x004fea000383ffff */
[----:B------:R-:W-:Y:S05]  /*cc90*/  BRA `(.L_x_271) ;  /* 0xffffffe000987947 */ /* 0x000fea000383ffff */
.L_x_232:
[----:B------:R-:W-:Y:S01]  /*cca0*/  BSSY B0, `(.L_x_272) ;  /* 0x0000006000007945 */ /* 0x000fe20003800000 */
[----:B------:R-:W-:-:S07]  /*ccb0*/  IMAD.MOV.U32 R10, RZ, RZ, -0x1 ;  /* 0xffffffffff0a7424 */ /* 0x000fce00078e00ff */
[----:B------:R-:W-:Y:S05]  /*ccc0*/  WARPSYNC.COLLECTIVE R10, `(.L_x_273) ;  /* 0x000000000a0c7348 */ /* 0x000fea0003c00000 */
[----:B------:R-:W-:Y:S02]  /*ccd0*/  ELECT P1, UR62, PT ;  /* 0x00000000003e782f */ /* 0x000fe40003820000 */
[----:B------:R-:W-:Y:S01]  /*cce0*/  MOV R10, UR62 ;  /* 0x0000003e000a7c02 */ /* 0x000fe20008000f00 */
[----:B------:R-:W-:Y:S10]  /*ccf0*/  ENDCOLLECTIVE ;  /* 0x000000000000791b */ /* 0x000ff40003800000 */
.L_x_273:
[----:B------:R-:W-:Y:S05]  /*cd00*/  BSYNC B0 ;  /* 0x0000000000007941 */ /* 0x000fea0003800000 */
.L_x_272:
[----:B------:R-:W-:Y:S01]  /*cd10*/  PLOP3.LUT P0, PT, P1, PT, PT, 0x80, 0x0 ;  /* 0x000000000000781c */ /* 0x000fe20000f0f070 */
[----:B------:R-:W-:-:S12]  /*cd20*/  BRA `(.L_x_274) ;  /* 0xffffffe800ec7947 */ /* 0x000fd8000383ffff */
.L_x_236:
[----:B0-----:R0:W1:Y:S02]  /*cd30*/  SYNCS.PHASECHK.TRANS64.TRYWAIT P0, [R5+URZ], R2 ;  /* 0x00000002050075a7 */ /* 0x001064000800017f */
[----:B-1----:R-:W-:Y:S05]  /*cd40*/  @!P0 NANOSLEEP.SYNCS 0x989680 ;  /* 0x009896800000895d */ /* 0x002fea0003900000 */
[----:B------:R-:W1:Y:S02]  /*cd50*/  @!P0 SYNCS.PHASECHK.TRANS64 P0, [R5+URZ], R2 ;  /* 0x00000002050085a7 */ /* 0x000e64000800007f */
[----:B-1----:R-:W-:Y:S05]  /*cd60*/  @!P0 BRA `(.L_x_236) ;  /* 0xfffffffc00f08947 */ /* 0x002fea000383ffff */
[----:B------:R-:W-:Y:S05]  /*cd70*/  BRA `(.L_x_275) ;  /* 0xffffffec002c7947 */ /* 0x000fea000383ffff */
.L_x_237:
[----:B0-----:R0:W1:Y:S02]  /*cd80*/  SYNCS.PHASECHK.TRANS64.TRYWAIT P0, [R7+URZ], R4 ;  /* 0x00000004070075a7 */ /* 0x001064000800017f */
[----:B-1----:R-:W-:Y:S05]  /*cd90*/  @!P0 NANOSLEEP.SYNCS 0x989680 ;  /* 0x009896800000895d */ /* 0x002fea0003900000 */
[----:B------:R-:W1:Y:S02]  /*cda0*/  @!P0 SYNCS.PHASECHK.TRANS64 P0, [R7+URZ], R4 ;  /* 0x00000004070085a7 */ /* 0x000e64000800007f */
[----:B-1----:R-:W-:Y:S05]  /*cdb0*/  @!P0 BRA `(.L_x_237) ;  /* 0xfffffffc00f08947 */ /* 0x002fea000383ffff */
[----:B------:R-:W-:Y:S05]  /*cdc0*/  BRA `(.L_x_276) ;  /* 0xffffffec003c7947 */ /* 0x000fea000383ffff */
.L_x_238:
[----:B0-----:R0:W1:Y:S02]  /*cdd0*/  SYNCS.PHASECHK.TRANS64.TRYWAIT P0, [R6+URZ], R5 ;  /* 0x00000005060075a7 */ /* 0x001064000800017f */
[----:B-1----:R-:W-:Y:S05]  /*cde0*/  @!P0 NANOSLEEP.SYNCS 0x989680 ;  /* 0x009896800000895d */ /* 0x002fea0003900000 */
[----:B------:R-:W1:Y:S02]  /*cdf0*/  @!P0 SYNCS.PHASECHK.TRANS64 P0, [R6+URZ], R5 ;  /* 0x00000005060085a7 */ /* 0x000e64000800007f */
[----:B-1----:R-:W-:Y:S05]  /*ce00*/  @!P0 BRA `(.L_x_238) ;  /* 0xfffffffc00f08947 */ /* 0x002fea000383ffff */
[----:B------:R-:W-:Y:S05]  /*ce10*/  BRA `(.L_x_277) ;  /* 0xffffffec004c7947 */ /* 0x000fea000383ffff */
.L_x_239:
[----:B0-----:R0:W1:Y:S02]  /*ce20*/  SYNCS.PHASECHK.TRANS64.TRYWAIT P0, [R9+URZ], R4 ;  /* 0x00000004090075a7 */ /* 0x001064000800017f */
[----:B-1----:R-:W-:Y:S05]  /*ce30*/  @!P0 NANOSLEEP.SYNCS 0x989680 ;  /* 0x009896800000895d */ /* 0x002fea0003900000 */
[----:B------:R-:W1:Y:S02]  /*ce40*/  @!P0 SYNCS.PHASECHK.TRANS64 P0, [R9+URZ], R4 ;  /* 0x00000004090085a7 */ /* 0x000e64000800007f */
[----:B-1----:R-:W-:Y:S05]  /*ce50*/  @!P0 BRA `(.L_x_239) ;  /* 0xfffffffc00f08947 */ /* 0x002fea000383ffff */
[----:B------:R-:W-:Y:S05]  /*ce60*/  BRA `(.L_x_278) ;  /* 0xffffffec005c7947 */ /* 0x000fea000383ffff */
.L_x_240:
[----:B0-----:R0:W1:Y:S02]  /*ce70*/  SYNCS.PHASECHK.TRANS64.TRYWAIT P0, [R6+URZ], R5 ;  /* 0x00000005060075a7 */ /* 0x001064000800017f */
[----:B-1----:R-:W-:Y:S05]  /*ce80*/  @!P0 NANOSLEEP.SYNCS 0x989680 ;  /* 0x009896800000895d */ /* 0x002fea0003900000 */
[----:B------:R-:W1:Y:S02]  /*ce90*/  @!P0 SYNCS.PHASECHK.TRANS64 P0, [R6+URZ], R5 ;  /* 0x00000005060085a7 */ /* 0x000e64000800007f */
[----:B-1----:R-:W-:Y:S05]  /*cea0*/  @!P0 BRA `(.L_x_240) ;  /* 0xfffffffc00f08947 */ /* 0x002fea000383ffff */
[----:B------:R-:W-:Y:S05]  /*ceb0*/  BRA `(.L_x_279) ;  /* 0xffffffec006c7947 */ /* 0x000fea000383ffff */
.L_x_241:
[----:B0-----:R0:W1:Y:S02]  /*cec0*/  SYNCS.PHASECHK.TRANS64.TRYWAIT P0, [R9+URZ], R4 ;  /* 0x00000004090075a7 */ /* 0x001064000800017f */
[----:B-1----:R-:W-:Y:S05]  /*ced0*/  @!P0 NANOSLEEP.SYNCS 0x989680 ;  /* 0x009896800000895d */ /* 0x002fea0003900000 */
[----:B------:R-:W1:Y:S02]  /*cee0*/  @!P0 SYNCS.PHASECHK.TRANS64 P0, [R9+URZ], R4 ;  /* 0x00000004090085a7 */ /* 0x000e64000800007f */
[----:B-1----:R-:W-:Y:S05]  /*cef0*/  @!P0 BRA `(.L_x_241) ;  /* 0xfffffffc00f08947 */ /* 0x002fea000383ffff */
[----:B------:R-:W-:Y:S05]  /*cf00*/  BRA `(.L_x_280) ;  /* 0xffffffec007c7947 */ /* 0x000fea000383ffff */
.L_x_242:
[----:B0-----:R0:W1:Y:S02]  /*cf10*/  SYNCS.PHASECHK.TRANS64.TRYWAIT P0, [R6+URZ], R5 ;  /* 0x00000005060075a7 */ /* 0x001064000800017f */
[----:B-1----:R-:W-:Y:S05]  /*cf20*/  @!P0 NANOSLEEP.SYNCS 0x989680 ;  /* 0x009896800000895d */ /* 0x002fea0003900000 */
[----:B------:R-:W1:Y:S02]  /*cf30*/  @!P0 SYNCS.PHASECHK.TRANS64 P0, [R6+URZ], R5 ;  /* 0x00000005060085a7 */ /* 0x000e64000800007f */
[----:B-1----:R-:W-:Y:S05]  /*cf40*/  @!P0 BRA `(.L_x_242) ;  /* 0xfffffffc00f08947 */ /* 0x002fea000383ffff */
[----:B------:R-:W-:Y:S05]  /*cf50*/  BRA `(.L_x_281) ;  /* 0xffffffec008c7947 */ /* 0x000fea000383ffff */
.L_x_243:
[----:B0-----:R0:W1:Y:S02]  /*cf60*/  SYNCS.PHASECHK.TRANS64.TRYWAIT P0, [R9+URZ], R4 ;  /* 0x00000004090075a7 */ /* 0x001064000800017f */
[----:B-1----:R-:W-:Y:S05]  /*cf70*/  @!P0 NANOSLEEP.SYNCS 0x989680 ;  /* 0x009896800000895d */ /* 0x002fea0003900000 */
[----:B------:R-:W1:Y:S02]  /*cf80*/  @!P0 SYNCS.PHASECHK.TRANS64 P0, [R9+URZ], R4 ;  /* 0x00000004090085a7 */ /* 0x000e64000800007f */
[----:B-1----:R-:W-:Y:S05]  /*cf90*/  @!P0 BRA `(.L_x_243) ;  /* 0xfffffffc00f08947 */ /* 0x002fea000383ffff */
[----:B------:R-:W-:Y:S05]  /*cfa0*/  BRA `(.L_x_282) ;  /* 0xffffffec009c7947 */ /* 0x000fea000383ffff */
.L_x_244:
[----:B0-----:R0:W1:Y:S02]  /*cfb0*/  SYNCS.PHASECHK.TRANS64.TRYWAIT P0, [R6+URZ], R5 ;  /* 0x00000005060075a7 */ /* 0x001064000800017f */
[----:B-1----:R-:W-:Y:S05]  /*cfc0*/  @!P0 NANOSLEEP.SYNCS 0x989680 ;  /* 0x009896800000895d */ /* 0x002fea0003900000 */
[----:B------:R-:W1:Y:S02]  /*cfd0*/  @!P0 SYNCS.PHASECHK.TRANS64 P0, [R6+URZ], R5 ;  /* 0x00000005060085a7 */ /* 0x000e64000800007f */
[----:B-1----:R-:W-:Y:S05]  /*cfe0*/  @!P0 BRA `(.L_x_244) ;  /* 0xfffffffc00f08947 */ /* 0x002fea000383ffff */
[----:B------:R-:W-:Y:S05]  /*cff0*/  BRA `(.L_x_283) ;  /* 0xffffffec00ac7947 */ /* 0x000fea000383ffff */
.L_x_245:
[----:B0-----:R0:W1:Y:S02]  /*d000*/  SYNCS.PHASECHK.TRANS64.TRYWAIT P0, [R9+URZ], R4 ;  /* 0x00000004090075a7 */ /* 0x001064000800017f */
[----:B-1----:R-:W-:Y:S05]  /*d010*/  @!P0 NANOSLEEP.SYNCS 0x989680 ;  /* 0x009896800000895d */ /* 0x002fea0003900000 */
[----:B------:R-:W1:Y:S02]  /*d020*/  @!P0 SYNCS.PHASECHK.TRANS64 P0, [R9+URZ], R4 ;  /* 0x00000004090085a7 */ /* 0x000e64000800007f */
[----:B-1----:R-:W-:Y:S05]  /*d030*/  @!P0 BRA `(.L_x_245) ;  /* 0xfffffffc00f08947 */ /* 0x002fea000383ffff */
[----:B------:R-:W-:Y:S05]  /*d040*/  BRA `(.L_x_284) ;  /* 0xffffffec00bc7947 */ /* 0x000fea000383ffff */
.L_x_246:
[----:B0-----:R0:W1:Y:S02]  /*d050*/  SYNCS.PHASECHK.TRANS64.TRYWAIT P0, [R6+URZ], R5 ;  /* 0x00000005060075a7 */ /* 0x001064000800017f */
[----:B-1----:R-:W-:Y:S05]  /*d060*/  @!P0 NANOSLEEP.SYNCS 0x989680 ;  /* 0x009896800000895d */ /* 0x002fea0003900000 */
[----:B------:R-:W1:Y:S02]  /*d070*/  @!P0 SYNCS.PHASECHK.TRANS64 P0, [R6+URZ], R5 ;  /* 0x00000005060085a7 */ /* 0x000e64000800007f */
[----:B-1----:R-:W-:Y:S05]  /*d080*/  @!P0 BRA `(.L_x_246) ;  /* 0xfffffffc00f08947 */ /* 0x002fea000383ffff */
[----:B------:R-:W-:Y:S05]  /*d090*/  BRA `(.L_x_285) ;  /* 0xffffffec00cc7947 */ /* 0x000fea000383ffff */
.L_x_247:
[----:B0-----:R0:W1:Y:S02]  /*d0a0*/  SYNCS.PHASECHK.TRANS64.TRYWAIT P0, [R9+URZ], R4 ;  /* 0x00000004090075a7 */ /* 0x001064000800017f */
[----:B-1----:R-:W-:Y:S05]  /*d0b0*/  @!P0 NANOSLEEP.SYNCS 0x989680 ;  /* 0x009896800000895d */ /* 0x002fea0003900000 */
[----:B------:R-:W1:Y:S02]  /*d0c0*/  @!P0 SYNCS.PHASECHK.TRANS64 P0, [R9+URZ], R4 ;  /* 0x00000004090085a7 */ /* 0x000e64000800007f */
[----:B-1----:R-:W-:Y:S05]  /*d0d0*/  @!P0 BRA `(.L_x_247) ;  /* 0xfffffffc00f08947 */ /* 0x002fea000383ffff */
[----:B------:R-:W-:Y:S05]  /*d0e0*/  BRA `(.L_x_286) ;  /* 0xffffffec00dc7947 */ /* 0x000fea000383ffff */
.L_x_248:
[----:B0-----:R0:W1:Y:S02]  /*d0f0*/  SYNCS.PHASECHK.TRANS64.TRYWAIT P0, [R6+URZ], R5 ;  /* 0x00000005060075a7 */ /* 0x001064000800017f */
[----:B-1----:R-:W-:Y:S05]  /*d100*/  @!P0 NANOSLEEP.SYNCS 0x989680 ;  /* 0x009896800000895d */ /* 0x002fea0003900000 */
[----:B------:R-:W1:Y:S02]  /*d110*/  @!P0 SYNCS.PHASECHK.TRANS64 P0, [R6+URZ], R5 ;  /* 0x00000005060085a7 */ /* 0x000e64000800007f */
[----:B-1----:R-:W-:Y:S05]  /*d120*/  @!P0 BRA `(.L_x_248) ;  /* 0xfffffffc00f08947 */ /* 0x002fea000383ffff */
[----:B------:R-:W-:Y:S05]  /*d130*/  BRA `(.L_x_287) ;  /* 0xffffffec00ec7947 */ /* 0x000fea000383ffff */
.L_x_249:
[----:B0-----:R0:W1:Y:S02]  /*d140*/  SYNCS.PHASECHK.TRANS64.TRYWAIT P0, [R9+URZ], R4 ;  /* 0x00000004090075a7 */ /* 0x001064000800017f */
[----:B-1----:R-:W-:Y:S05]  /*d150*/  @!P0 NANOSLEEP.SYNCS 0x989680 ;  /* 0x009896800000895d */ /* 0x002fea0003900000 */
[----:B------:R-:W1:Y:S02]  /*d160*/  @!P0 SYNCS.PHASECHK.TRANS64 P0, [R9+URZ], R4 ;  /* 0x00000004090085a7 */ /* 0x000e64000800007f */
[----:B-1----:R-:W-:Y:S05]  /*d170*/  @!P0 BRA `(.L_x_249) ;  /* 0xfffffffc00f08947 */ /* 0x002fea000383ffff */
[----:B------:R-:W-:Y:S05]  /*d180*/  BRA `(.L_x_288) ;  /* 0xffffffec00fc7947 */ /* 0x000fea000383ffff */
.L_x_250:
[----:B0-----:R0:W1:Y:S02]  /*d190*/  SYNCS.PHASECHK.TRANS64.TRYWAIT P0, [R6+URZ], R5 ;  /* 0x00000005060075a7 */ /* 0x001064000800017f */
[----:B-1----:R-:W-:Y:S05]  /*d1a0*/  @!P0 NANOSLEEP.SYNCS 0x989680 ;  /* 0x009896800000895d */ /* 0x002fea0003900000 */
[----:B------:R-:W1:Y:S02]  /*d1b0*/  @!P0 SYNCS.PHASECHK.TRANS64 P0, [R6+URZ], R5 ;  /* 0x00000005060085a7 */ /* 0x000e64000800007f */
[----:B-1----:R-:W-:Y:S05]  /*d1c0*/  @!P0 BRA `(.L_x_250) ;  /* 0xfffffffc00f08947 */ /* 0x002fea000383ffff */
[----:B------:R-:W-:Y:S05]  /*d1d0*/  BRA `(.L_x_289) ;  /* 0xfffffff0000c7947 */ /* 0x000fea000383ffff */
.L_x_251:
[----:B0-----:R0:W1:Y:S02]  /*d1e0*/  SYNCS.PHASECHK.TRANS64.TRYWAIT P0, [R9+URZ], R4 ;  /* 0x00000004090075a7 */ /* 0x001064000800017f */
[----:B-1----:R-:W-:Y:S05]  /*d1f0*/  @!P0 NANOSLEEP.SYNCS 0x989680 ;  /* 0x009896800000895d */ /* 0x002fea0003900000 */
[----:B------:R-:W1:Y:S02]  /*d200*/  @!P0 SYNCS.PHASECHK.TRANS64 P0, [R9+URZ], R4 ;  /* 0x00000004090085a7 */ /* 0x000e64000800007f */
[----:B-1----:R-:W-:Y:S05]  /*d210*/  @!P0 BRA `(.L_x_251) ;  /* 0xfffffffc00f08947 */ /* 0x002fea000383ffff */
[----:B------:R-:W-:Y:S05]  /*d220*/  BRA `(.L_x_290) ;  /* 0xfffffff0001c7947 */ /* 0x000fea000383ffff */
.L_x_252:
[----:B0-----:R0:W1:Y:S02]  /*d230*/  SYNCS.PHASECHK.TRANS64.TRYWAIT P0, [R6+URZ], R5 ;  /* 0x00000005060075a7 */ /* 0x001064000800017f */
[----:B-1----:R-:W-:Y:S05]  /*d240*/  @!P0 NANOSLEEP.SYNCS 0x989680 ;  /* 0x009896800000895d */ /* 0x002fea0003900000 */
[----:B------:R-:W1:Y:S02]  /*d250*/  @!P0 SYNCS.PHASECHK.TRANS64 P0, [R6+URZ], R5 ;  /* 0x00000005060085a7 */ /* 0x000e64000800007f */
[----:B-1----:R-:W-:Y:S05]  /*d260*/  @!P0 BRA `(.L_x_252) ;  /* 0xfffffffc00f08947 */ /* 0x002fea000383ffff */
[----:B------:R-:W-:Y:S05]  /*d270*/  BRA `(.L_x_291) ;  /* 0xfffffff0002c7947 */ /* 0x000fea000383ffff */
.L_x_253:
[----:B0-----:R0:W1:Y:S02]  /*d280*/  SYNCS.PHASECHK.TRANS64.TRYWAIT P0, [R9+URZ], R4 ;  /* 0x00000004090075a7 */ /* 0x001064000800017f */
[----:B-1----:R-:W-:Y:S05]  /*d290*/  @!P0 NANOSLEEP.SYNCS 0x989680 ;  /* 0x009896800000895d */ /* 0x002fea0003900000 */
[----:B------:R-:W1:Y:S02]  /*d2a0*/  @!P0 SYNCS.PHASECHK.TRANS64 P0, [R9+URZ], R4 ;  /* 0x00000004090085a7 */ /* 0x000e64000800007f */
[----:B-1----:R-:W-:Y:S05]  /*d2b0*/  @!P0 BRA `(.L_x_253) ;  /* 0xfffffffc00f08947 */ /* 0x002fea000383ffff */
[----:B------:R-:W-:Y:S05]  /*d2c0*/  BRA `(.L_x_292) ;  /* 0xfffffff0003c7947 */ /* 0x000fea000383ffff */
.L_x_254:
[----:B0-----:R0:W1:Y:S02]  /*d2d0*/  SYNCS.PHASECHK.TRANS64.TRYWAIT P0, [R6+URZ], R5 ;  /* 0x00000005060075a7 */ /* 0x001064000800017f */
[----:B-1----:R-:W-:Y:S05]  /*d2e0*/  @!P0 NANOSLEEP.SYNCS 0x989680 ;  /* 0x009896800000895d */ /* 0x002fea0003900000 */
[----:B------:R-:W1:Y:S02]  /*d2f0*/  @!P0 SYNCS.PHASECHK.TRANS64 P0, [R6+URZ], R5 ;  /* 0x00000005060085a7 */ /* 0x000e64000800007f */
[----:B-1----:R-:W-:Y:S05]  /*d300*/  @!P0 BRA `(.L_x_254) ;  /* 0xfffffffc00f08947 */ /* 0x002fea000383ffff */
[----:B------:R-:W-:Y:S05]  /*d310*/  BRA `(.L_x_293) ;  /* 0xfffffff0004c7947 */ /* 0x000fea000383ffff */
.L_x_255:
[----:B0-----:R0:W1:Y:S02]  /*d320*/  SYNCS.PHASECHK.TRANS64.TRYWAIT P0, [R9+URZ], R4 ;  /* 0x00000004090075a7 */ /* 0x001064000800017f */
[----:B-1----:R-:W-:Y:S05]  /*d330*/  @!P0 NANOSLEEP.SYNCS 0x989680 ;  /* 0x009896800000895d */ /* 0x002fea0003900000 */
[----:B------:R-:W1:Y:S02]  /*d340*/  @!P0 SYNCS.PHASECHK.TRANS64 P0, [R9+URZ], R4 ;  /* 0x00000004090085a7 */ /* 0x000e64000800007f */
[----:B-1----:R-:W-:Y:S05]  /*d350*/  @!P0 BRA `(.L_x_255) ;  /* 0xfffffffc00f08947 */ /* 0x002fea000383ffff */
[----:B------:R-:W-:Y:S05]  /*d360*/  BRA `(.L_x_294) ;  /* 0xfffffff0005c7947 */ /* 0x000fea000383ffff */
.L_x_256:
[----:B0-----:R0:W1:Y:S02]  /*d370*/  SYNCS.PHASECHK.TRANS64.TRYWAIT P0, [R6+URZ], R5 ;  /* 0x00000005060075a7 */ /* 0x001064000800017f */
[----:B-1----:R-:W-:Y:S05]  /*d380*/  @!P0 NANOSLEEP.SYNCS 0x989680 ;  /* 0x009896800000895d */ /* 0x002fea0003900000 */
[----:B------:R-:W1:Y:S02]  /*d390*/  @!P0 SYNCS.PHASECHK.TRANS64 P0, [R6+URZ], R5 ;  /* 0x00000005060085a7 */ /* 0x000e64000800007f */
[----:B-1----:R-:W-:Y:S05]  /*d3a0*/  @!P0 BRA `(.L_x_256) ;  /* 0xfffffffc00f08947 */ /* 0x002fea000383ffff */
[----:B------:R-:W-:Y:S05]  /*d3b0*/  BRA `(.L_x_295) ;  /* 0xfffffff0006c7947 */ /* 0x000fea000383ffff */
.L_x_257:
[----:B0-----:R0:W1:Y:S02]  /*d3c0*/  SYNCS.PHASECHK.TRANS64.TRYWAIT P0, [R9+URZ], R4 ;  /* 0x00000004090075a7 */ /* 0x001064000800017f */
[----:B-1----:R-:W-:Y:S05]  /*d3d0*/  @!P0 NANOSLEEP.SYNCS 0x989680 ;  /* 0x009896800000895d */ /* 0x002fea0003900000 */
[----:B------:R-:W1:Y:S02]  /*d3e0*/  @!P0 SYNCS.PHASECHK.TRANS64 P0, [R9+URZ], R4 ;  /* 0x00000004090085a7 */ /* 0x000e64000800007f */
[----:B-1----:R-:W-:Y:S05]  /*d3f0*/  @!P0 BRA `(.L_x_257) ;  /* 0xfffffffc00f08947 */ /* 0x002fea000383ffff */
[----:B------:R-:W-:Y:S05]  /*d400*/  BRA `(.L_x_296) ;  /* 0xfffffff0007c7947 */ /* 0x000fea000383ffff */
.L_x_258:
[----:B0-----:R0:W1:Y:S02]  /*d410*/  SYNCS.PHASECHK.TRANS64.TRYWAIT P0, [R6+URZ], R5 ;  /* 0x00000005060075a7 */ /* 0x001064000800017f */
[----:B-1----:R-:W-:Y:S05]  /*d420*/  @!P0 NANOSLEEP.SYNCS 0x989680 ;  /* 0x009896800000895d */ /* 0x002fea0003900000 */
[----:B------:R-:W1:Y:S02]  /*d430*/  @!P0 SYNCS.PHASECHK.TRANS64 P0, [R6+URZ], R5 ;  /* 0x00000005060085a7 */ /* 0x000e64000800007f */
[----:B-1----:R-:W-:Y:S05]  /*d440*/  @!P0 BRA `(.L_x_258) ;  /* 0xfffffffc00f08947 */ /* 0x002fea000383ffff */
[----:B------:R-:W-:Y:S05]  /*d450*/  BRA `(.L_x_297) ;  /* 0xfffffff0008c7947 */ /* 0x000fea000383ffff */
.L_x_259:
[----:B0-----:R0:W1:Y:S02]  /*d460*/  SYNCS.PHASECHK.TRANS64.TRYWAIT P0, [R9+URZ], R4 ;  /* 0x00000004090075a7 */ /* 0x001064000800017f */
[----:B-1----:R-:W-:Y:S05]  /*d470*/  @!P0 NANOSLEEP.SYNCS 0x989680 ;  /* 0x009896800000895d */ /* 0x002fea0003900000 */
[----:B------:R-:W1:Y:S02]  /*d480*/  @!P0 SYNCS.PHASECHK.TRANS64 P0, [R9+URZ], R4 ;  /* 0x00000004090085a7 */ /* 0x000e64000800007f */
[----:B-1----:R-:W-:Y:S05]  /*d490*/  @!P0 BRA `(.L_x_259) ;  /* 0xfffffffc00f08947 */ /* 0x002fea000383ffff */
[----:B------:R-:W-:Y:S05]  /*d4a0*/  BRA `(.L_x_298) ;  /* 0xfffffff0009c7947 */ /* 0x000fea000383ffff */
.L_x_260:
[----:B0-----:R0:W1:Y:S02]  /*d4b0*/  SYNCS.PHASECHK.TRANS64.TRYWAIT P0, [R6+URZ], R5 ;  /* 0x00000005060075a7 */ /* 0x001064000800017f */
[----:B-1----:R-:W-:Y:S05]  /*d4c0*/  @!P0 NANOSLEEP.SYNCS 0x989680 ;  /* 0x009896800000895d */ /* 0x002fea0003900000 */
[----:B------:R-:W1:Y:S02]  /*d4d0*/  @!P0 SYNCS.PHASECHK.TRANS64 P0, [R6+URZ], R5 ;  /* 0x00000005060085a7 */ /* 0x000e64000800007f */
[----:B-1----:R-:W-:Y:S05]  /*d4e0*/  @!P0 BRA `(.L_x_260) ;  /* 0xfffffffc00f08947 */ /* 0x002fea000383ffff */
[----:B------:R-:W-:Y:S05]  /*d4f0*/  BRA `(.L_x_299) ;  /* 0xfffffff000ac7947 */ /* 0x000fea000383ffff */
.L_x_261:
[----:B0-----:R0:W1:Y:S02]  /*d500*/  SYNCS.PHASECHK.TRANS64.TRYWAIT P0, [R9+URZ], R4 ;  /* 0x00000004090075a7 */ /* 0x001064000800017f */
[----:B-1----:R-:W-:Y:S05]  /*d510*/  @!P0 NANOSLEEP.SYNCS 0x989680 ;  /* 0x009896800000895d */ /* 0x002fea0003900000 */
[----:B------:R-:W1:Y:S02]  /*d520*/  @!P0 SYNCS.PHASECHK.TRANS64 P0, [R9+URZ], R4 ;  /* 0x00000004090085a7 */ /* 0x000e64000800007f */
[----:B-1----:R-:W-:Y:S05]  /*d530*/  @!P0 BRA `(.L_x_261) ;  /* 0xfffffffc00f08947 */ /* 0x002fea000383ffff */
[----:B------:R-:W-:Y:S05]  /*d540*/  BRA `(.L_x_300) ;  /* 0xfffffff000bc7947 */ /* 0x000fea000383ffff */
.L_x_262:
[----:B0-----:R0:W1:Y:S02]  /*d550*/  SYNCS.PHASECHK.TRANS64.TRYWAIT P0, [R6+URZ], R5 ;  /* 0x00000005060075a7 */ /* 0x001064000800017f */
[----:B-1----:R-:W-:Y:S05]  /*d560*/  @!P0 NANOSLEEP.SYNCS 0x989680 ;  /* 0x009896800000895d */ /* 0x002fea0003900000 */
[----:B------:R-:W1:Y:S02]  /*d570*/  @!P0 SYNCS.PHASECHK.TRANS64 P0, [R6+URZ], R5 ;  /* 0x00000005060085a7 */ /* 0x000e64000800007f */
[----:B-1----:R-:W-:Y:S05]  /*d580*/  @!P0 BRA `(.L_x_262) ;  /* 0xfffffffc00f08947 */ /* 0x002fea000383ffff */
[----:B------:R-:W-:Y:S05]  /*d590*/  BRA `(.L_x_301) ;  /* 0xfffffff000cc7947 */ /* 0x000fea000383ffff */
.L_x_263:
[----:B0-----:R0:W1:Y:S02]  /*d5a0*/  SYNCS.PHASECHK.TRANS64.TRYWAIT P0, [R9+URZ], R4 ;  /* 0x00000004090075a7 */ /* 0x001064000800017f */
[----:B-1----:R-:W-:Y:S05]  /*d5b0*/  @!P0 NANOSLEEP.SYNCS 0x989680 ;  /* 0x009896800000895d */ /* 0x002fea0003900000 */
[----:B------:R-:W1:Y:S02]  /*d5c0*/  @!P0 SYNCS.PHASECHK.TRANS64 P0, [R9+URZ], R4 ;  /* 0x00000004090085a7 */ /* 0x000e64000800007f */
[----:B-1----:R-:W-:Y:S05]  /*d5d0*/  @!P0 BRA `(.L_x_263) ;  /* 0xfffffffc00f08947 */ /* 0x002fea000383ffff */
[----:B------:R-:W-:Y:S05]  /*d5e0*/  BRA `(.L_x_302) ;  /* 0xfffffff000dc7947 */ /* 0x000fea000383ffff */
.L_x_264:
[----:B0-----:R0:W1:Y:S02]  /*d5f0*/  SYNCS.PHASECHK.TRANS64.TRYWAIT P0, [R6+URZ], R5 ;  /* 0x00000005060075a7 */ /* 0x001064000800017f */
[----:B-1----:R-:W-:Y:S05]  /*d600*/  @!P0 NANOSLEEP.SYNCS 0x989680 ;  /* 0x009896800000895d */ /* 0x002fea0003900000 */
[----:B------:R-:W1:Y:S02]  /*d610*/  @!P0 SYNCS.PHASECHK.TRANS64 P0, [R6+URZ], R5 ;  /* 0x00000005060085a7 */ /* 0x000e64000800007f */
[----:B-1----:R-:W-:Y:S05]  /*d620*/  @!P0 BRA `(.L_x_264) ;  /* 0xfffffffc00f08947 */ /* 0x002fea000383ffff */
[----:B------:R-:W-:Y:S05]  /*d630*/  BRA `(.L_x_303) ;  /* 0xfffffff000e47947 */ /* 0x000fea000383ffff */
.L_x_304:
[----:B------:R-:W-:-:S00]  /*d640*/  BRA `(.L_x_304) ;  /* 0xfffffffc00fc7947 */ /* 0x000fc0000383ffff */
[----:B------:R-:W-:-:S00]  /*d650*/  NOP ;  /* 0x0000000000007918 */ /* 0x000fc00000000000 */
        /* <DEDUP_REMOVED lines=10> */
.L_x_305:


//--------------------- .nv.shared._ZN7cutlass13device_kernelINS_4gemm6kernel13GemmUniversalIN4cute5tupleIJiiiiEEENS1_10collective13CollectiveMmaINS1_37MainloopSm90TmaGmmaWarpSpecializedFP8ILi30ENS5_IJNS4_1CILi1EEESB_SB_EEENS1_32KernelTmaWarpSpecializedPingpongEEENS5_IJNSA_ILi64EEENSA_ILi176EEENSA_ILi32EEEEEENS_12float_e4m3_tENS5_IJlSB_lEEESJ_SK_NS4_8TiledMMAINS4_8MMA_AtomIJNS4_4SM904GMMA30MMA_64x16x32_F32E4M3E4M3_SS_TNILNSO_7ScaleInE1ELSQ_1EEEEEENS4_6LayoutISC_NS5_IJNSA_ILi0EEESU_SU_EEEEENS5_IJNS4_10UnderscoreESX_SX_EEEEENS4_13SM90_TMA_LOADENS4_14ComposedLayoutINS4_7SwizzleILi1ELi4ELi3EEENS4_18smem_ptr_flag_bitsILi8EEENST_INS5_IJNSA_ILi8EEESH_EEENS5_IJSH_SB_EEEEEEEvNS4_8identityES10_S1A_vS1B_EENS_8epilogue10collective6detail29Sm90TmaWarpSpecializedAdapterINS1E_15DefaultEpilogueISJ_SK_SK_NS1D_6thread17LinearCombinationISJ_Li1EffLNS1I_9ScaleType4KindE0ELNS_15FloatRoundStyleE2ESJ_EENS1_15EpilogueDefaultEEEEEvvEEEEvNT_6ParamsE --------------------------
	.section	.nv.shared._ZN7cutlass13device_kernelINS_4gemm6kernel13GemmUniversalIN4cute5tupleIJiiiiEEENS1_10collective13CollectiveMmaINS1_37MainloopSm90TmaGmmaWarpSpecializedFP8ILi30ENS5_IJNS4_1CILi1EEESB_SB_EEENS1_32KernelTmaWarpSpecializedPingpongEEENS5_IJNSA_ILi64EEENSA_ILi176EEENSA_ILi32EEEEEENS_12float_e4m3_tENS5_IJlSB_lEEESJ_SK_NS4_8TiledMMAINS4_8MMA_AtomIJNS4_4SM904GMMA30MMA_64x16x32_F32E4M3E4M3_SS_TNILNSO_7ScaleInE1ELSQ_1EEEEEENS4_6LayoutISC_NS5_IJNSA_ILi0EEESU_SU_EEEEENS5_IJNS4_10UnderscoreESX_SX_EEEEENS4_13SM90_TMA_LOADENS4_14ComposedLayoutINS4_7SwizzleILi1ELi4ELi3EEENS4_18smem_ptr_flag_bitsILi8EEENST_INS5_IJNSA_ILi8EEESH_EEENS5_IJSH_SB_EEEEEEEvNS4_8identityES10_S1A_vS1B_EENS_8epilogue10collective6detail29Sm90TmaWarpSpecializedAdapterINS1E_15DefaultEpilogueISJ_SK_SK_NS1D_6thread17LinearCombinationISJ_Li1EffLNS1I_9ScaleType4KindE0ELNS_15FloatRoundStyleE2ESJ_EENS1_15EpilogueDefaultEEEEEvvEEEEvNT_6ParamsE,"aw",@nobits
	.sectionflags	@""
	.align	16
	.zero		1024


//--------------------- .nv.shared.reserved.0     --------------------------
	.section	.nv.shared.reserved.0,"aw",@nobits
	.weak		__nv_reservedSMEM_offset_0_alias
	.size		__nv_reservedSMEM_offset_0_alias, 0, 0
	.other		__nv_reservedSMEM_offset_0_alias,@"STO_CUDA_RESERVED_SHARED STV_DEFAULT"
__nv_reservedSMEM_offset_0_alias:
	.zero		0


//--------------------- .nv.global                --------------------------
	.section	.nv.global,"aw",@nobits
.nv.global:
	.type		_ZN40_INTERNAL_62739cda_4_k_cu_d68f0e31_114804cute1_E,@object
	.size		_ZN40_INTERNAL_62739cda_4_k_cu_d68f0e31_114804cute1_E,(_ZN40_INTERNAL_62739cda_4_k_cu_d68f0e31_114804cuda3std3__45__cpo6cbeginE - _ZN40_INTERNAL_62739cda_4_k_cu_d68f0e31_114804cute1_E)
_ZN40_INTERNAL_62739cda_4_k_cu_d68f0e31_114804cute1_E:
	.zero		1
	.type		_ZN40_INTERNAL_62739cda_4_k_cu_d68f0e31_114804cuda3std3__45__cpo6cbeginE,@object
	.size		_ZN40_INTERNAL_62739cda_4_k_cu_d68f0e31_114804cuda3std3__45__cpo6cbeginE,(_ZN40_INTERNAL_62739cda_4_k_cu_d68f0e31_114804cuda3std3__48in_placeE - _ZN40_INTERNAL_62739cda_4_k_cu_d68f0e31_114804cuda3std3__45__cpo6cbeginE)
_ZN40_INTERNAL_62739cda_4_k_cu_d68f0e31_114804cuda3std3__45__cpo6cbeginE:
	.zero		1
	.type		_ZN40_INTERNAL_62739cda_4_k_cu_d68f0e31_114804cuda3std3__48in_placeE,@object
	.size		_ZN40_INTERNAL_62739cda_4_k_cu_d68f0e31_114804cuda3std3__48in_placeE,(_ZN40_INTERNAL_62739cda_4_k_cu_d68f0e31_114804cuda3std6ranges3__45__cpo9iter_moveE - _ZN40_INTERNAL_62739cda_4_k_cu_d68f0e31_114804cuda3std3__48in_placeE)
_ZN40_INTERNAL_62739cda_4_k_cu_d68f0e31_114804cuda3std3__48in_placeE:
	.zero		1
	.type		_ZN40_INTERNAL_62739cda_4_k_cu_d68f0e31_114804cuda3std6ranges3__45__cpo9iter_moveE,@object
	.size		_ZN40_INTERNAL_62739cda_4_k_cu_d68f0e31_114804cuda3std6ranges3__45__cpo9iter_moveE,(_ZN40_INTERNAL_62739cda_4_k_cu_d68f0e31_114804cuda3std3__45__cpo5beginE - _ZN40_INTERNAL_62739cda_4_k_cu_d68f0e31_114804cuda3std6ranges3__45__cpo9iter_moveE)
_ZN40_INTERNAL_62739cda_4_k_cu_d68f0e31_114804cuda3std6ranges3__45__cpo9iter_moveE:
	.zero		1
	.type		_ZN40_INTERNAL_62739cda_4_k_cu_d68f0e31_114804cuda3std3__45__cpo5beginE,@object
	.size		_ZN40_INTERNAL_62739cda_4_k_cu_d68f0e31_114804cuda3std3__45__cpo5beginE,(_ZN40_INTERNAL_62739cda_4_k_cu_d68f0e31_114804cuda3std3__442_GLOBAL__N__62739cda_4_k_cu_d68f0e31_114806ignoreE - _ZN40_INTERNAL_62739cda_4_k_cu_d68f0e31_114804cuda3std3__45__cpo5beginE)
_ZN40_INTERNAL_62739cda_4_k_cu_d68f0e31_114804cuda3std3__45__cpo5beginE:
	.zero		1
	.type		_ZN40_INTERNAL_62739cda_4_k_cu_d68f0e31_114804cuda3std3__442_GLOBAL__N__62739cda_4_k_cu_d68f0e31_114806ignoreE,@object
	.size		_ZN40_INTERNAL_62739cda_4_k_cu_d68f0e31_114804cuda3std3__442_GLOBAL__N__62739cda_4_k_cu_d68f0e31_114806ignoreE,(_ZN40_INTERNAL_62739cda_4_k_cu_d68f0e31_114804cute7productE - _ZN40_INTERNAL_62739cda_4_k_cu_d68f0e31_114804cuda3std3__442_GLOBAL__N__62739cda_4_k_cu_d68f0e31_114806ignoreE)
_ZN40_INTERNAL_62739cda_4_k_cu_d68f0e31_114804cuda3std3__442_GLOBAL__N__62739cda_4_k_cu_d68f0e31_114806ignoreE:
	.zero		1
	.type		_ZN40_INTERNAL_62739cda_4_k_cu_d68f0e31_114804cute7productE,@object
	.size		_ZN40_INTERNAL_62739cda_4_k_cu_d68f0e31_114804cute7productE,(_ZN40_INTERNAL_62739cda_4_k_cu_d68f0e31_114804cuda3std3__45__cpo3endE - _ZN40_INTERNAL_62739cda_4_k_cu_d68f0e31_114804cute7productE)
_ZN40_INTERNAL_62739cda_4_k_cu_d68f0e31_114804cute7productE:
	.zero		1
	.type		_ZN40_INTERNAL_62739cda_4_k_cu_d68f0e31_114804cuda3std3__45__cpo3endE,@object
	.size		_ZN40_INTERNAL_62739cda_4_k_cu_d68f0e31_114804cuda3std3__45__cpo3endE,(_ZN40_INTERNAL_62739cda_4_k_cu_d68f0e31_114804cuda3std3__419piecewise_constructE - _ZN40_INTERNAL_62739cda_4_k_cu_d68f0e31_114804cuda3std3__45__cpo3endE)
_ZN40_INTERNAL_62739cda_4_k_cu_d68f0e31_114804cuda3std3__45__cpo3endE:
	.zero		1
	.type		_ZN40_INTERNAL_62739cda_4_k_cu_d68f0e31_114804cuda3std3__419piecewise_constructE,@object
	.size		_ZN40_INTERNAL_62739cda_4_k_cu_d68f0e31_114804cuda3std3__419piecewise_constructE,(_ZN40_INTERNAL_62739cda_4_k_cu_d68f0e31_114804cuda3std3__45__cpo4cendE - _ZN40_INTERNAL_62739cda_4_k_cu_d68f0e31_114804cuda3std3__419piecewise_constructE)
_ZN40_INTERNAL_62739cda_4_k_cu_d68f0e31_114804cuda3std3__419piecewise_constructE:
	.zero		1
	.type		_ZN40_INTERNAL_62739cda_4_k_cu_d68f0e31_114804cuda3std3__45__cpo4cendE,@object
	.size		_ZN40_INTERNAL_62739cda_4_k_cu_d68f0e31_114804cuda3std3__45__cpo4cendE,(_ZN40_INTERNAL_62739cda_4_k_cu_d68f0e31_114804cuda3std6ranges3__45__cpo4swapE - _ZN40_INTERNAL_62739cda_4_k_cu_d68f0e31_114804cuda3std3__45__cpo4cendE)
_ZN40_INTERNAL_62739cda_4_k_cu_d68f0e31_114804cuda3std3__45__cpo4cendE:
	.zero		1
	.type		_ZN40_INTERNAL_62739cda_4_k_cu_d68f0e31_114804cuda3std6ranges3__45__cpo4swapE,@object
	.size		_ZN40_INTERNAL_62739cda_4_k_cu_d68f0e31_114804cuda3std6ranges3__45__cpo4swapE,(.L_7 - _ZN40_INTERNAL_62739cda_4_k_cu_d68f0e31_114804cuda3std6ranges3__45__cpo4swapE)
_ZN40_INTERNAL_62739cda_4_k_cu_d68f0e31_114804cuda3std6ranges3__45__cpo4swapE:
	.zero		1
.L_7:


//--------------------- .nv.constant0._ZN7cutlass13device_kernelINS_4gemm6kernel13GemmUniversalIN4cute5tupleIJiiiiEEENS1_10collective13CollectiveMmaINS1_37MainloopSm90TmaGmmaWarpSpecializedFP8ILi30ENS5_IJNS4_1CILi1EEESB_SB_EEENS1_32KernelTmaWarpSpecializedPingpongEEENS5_IJNSA_ILi64EEENSA_ILi176EEENSA_ILi32EEEEEENS_12float_e4m3_tENS5_IJlSB_lEEESJ_SK_NS4_8TiledMMAINS4_8MMA_AtomIJNS4_4SM904GMMA30MMA_64x16x32_F32E4M3E4M3_SS_TNILNSO_7ScaleInE1ELSQ_1EEEEEENS4_6LayoutISC_NS5_IJNSA_ILi0EEESU_SU_EEEEENS5_IJNS4_10UnderscoreESX_SX_EEEEENS4_13SM90_TMA_LOADENS4_14ComposedLayoutINS4_7SwizzleILi1ELi4ELi3EEENS4_18smem_ptr_flag_bitsILi8EEENST_INS5_IJNSA_ILi8EEESH_EEENS5_IJSH_SB_EEEEEEEvNS4_8identityES10_S1A_vS1B_EENS_8epilogue10collective6detail29Sm90TmaWarpSpecializedAdapterINS1E_15DefaultEpilogueISJ_SK_SK_NS1D_6thread17LinearCombinationISJ_Li1EffLNS1I_9ScaleType4KindE0ELNS_15FloatRoundStyleE2ESJ_EENS1_15EpilogueDefaultEEEEEvvEEEEvNT_6ParamsE --------------------------
	.section	.nv.constant0._ZN7cutlass13device_kernelINS_4gemm6kernel13GemmUniversalIN4cute5tupleIJiiiiEEENS1_10collective13CollectiveMmaINS1_37MainloopSm90TmaGmmaWarpSpecializedFP8ILi30ENS5_IJNS4_1CILi1EEESB_SB_EEENS1_32KernelTmaWarpSpecializedPingpongEEENS5_IJNSA_ILi64EEENSA_ILi176EEENSA_ILi32EEEEEENS_12float_e4m3_tENS5_IJlSB_lEEESJ_SK_NS4_8TiledMMAINS4_8MMA_AtomIJNS4_4SM904GMMA30MMA_64x16x32_F32E4M3E4M3_SS_TNILNSO_7ScaleInE1ELSQ_1EEEEEENS4_6LayoutISC_NS5_IJNSA_ILi0EEESU_SU_EEEEENS5_IJNS4_10UnderscoreESX_SX_EEEEENS4_13SM90_TMA_LOADENS4_14ComposedLayoutINS4_7SwizzleILi1ELi4ELi3EEENS4_18smem_ptr_flag_bitsILi8EEENST_INS5_IJNSA_ILi8EEESH_EEENS5_IJSH_SB_EEEEEEEvNS4_8identityES10_S1A_vS1B_EENS_8epilogue10collective6detail29Sm90TmaWarpSpecializedAdapterINS1E_15DefaultEpilogueISJ_SK_SK_NS1D_6thread17LinearCombinationISJ_Li1EffLNS1I_9ScaleType4KindE0ELNS_15FloatRoundStyleE2ESJ_EENS1_15EpilogueDefaultEEEEEvvEEEEvNT_6ParamsE,"a",@progbits
	.sectionflags	@""
	.align	4
.nv.constant0._ZN7cutlass13device_kernelINS_4gemm6kernel13GemmUniversalIN4cute5tupleIJiiiiEEENS1_10collective13CollectiveMmaINS1_37MainloopSm90TmaGmmaWarpSpecializedFP8ILi30ENS5_IJNS4_1CILi1EEESB_SB_EEENS1_32KernelTmaWarpSpecializedPingpongEEENS5_IJNSA_ILi64EEENSA_ILi176EEENSA_ILi32EEEEEENS_12float_e4m3_tENS5_IJlSB_lEEESJ_SK_NS4_8TiledMMAINS4_8MMA_AtomIJNS4_4SM904GMMA30MMA_64x16x32_F32E4M3E4M3_SS_TNILNSO_7ScaleInE1ELSQ_1EEEEEENS4_6LayoutISC_NS5_IJNSA_ILi0EEESU_SU_EEEEENS5_IJNS4_10UnderscoreESX_SX_EEEEENS4_13SM90_TMA_LOADENS4_14ComposedLayoutINS4_7SwizzleILi1ELi4ELi3EEENS4_18smem_ptr_flag_bitsILi8EEENST_INS5_IJNSA_ILi8EEESH_EEENS5_IJSH_SB_EEEEEEEvNS4_8identityES10_S1A_vS1B_EENS_8epilogue10collective6detail29Sm90TmaWarpSpecializedAdapterINS1E_15DefaultEpilogueISJ_SK_SK_NS1D_6thread17LinearCombinationISJ_Li1EffLNS1I_9ScaleType4KindE0ELNS_15FloatRoundStyleE2ESJ_EENS1_15EpilogueDefaultEEEEEvvEEEEvNT_6ParamsE:
	.zero		1664


//--------------------- SYMBOLS --------------------------

	.type		.nv.reservedSmem.offset0,@object
	.size		.nv.reservedSmem.offset0,0x4
